//
// Generated by NVIDIA NVVM Compiler
//
// Compiler Build ID: CL-36424714
// Cuda compilation tools, release 13.0, V13.0.88
// Based on NVVM 20.0.0
//

.version 9.0
.target sm_100
.address_size 64

	// .globl	_Z7computeffffffffffffffffffffffffffffffffffffffffffffffffff
.extern .func  (.param .b32 func_retval0) vprintf
(
	.param .b64 vprintf_param_0,
	.param .b64 vprintf_param_1
)
;
.global .align 1 .b8 $str[7] = {37, 46, 49, 55, 103, 10};
.global .align 4 .b8 __cudart_i2opi_f[24] = {65, 144, 67, 60, 153, 149, 98, 219, 192, 221, 52, 245, 209, 87, 39, 252, 41, 21, 68, 78, 110, 131, 249, 162};

.visible .entry _Z7computeffffffffffffffffffffffffffffffffffffffffffffffffff(
	.param .f32 _Z7computeffffffffffffffffffffffffffffffffffffffffffffffffff_param_0,
	.param .f32 _Z7computeffffffffffffffffffffffffffffffffffffffffffffffffff_param_1,
	.param .f32 _Z7computeffffffffffffffffffffffffffffffffffffffffffffffffff_param_2,
	.param .f32 _Z7computeffffffffffffffffffffffffffffffffffffffffffffffffff_param_3,
	.param .f32 _Z7computeffffffffffffffffffffffffffffffffffffffffffffffffff_param_4,
	.param .f32 _Z7computeffffffffffffffffffffffffffffffffffffffffffffffffff_param_5,
	.param .f32 _Z7computeffffffffffffffffffffffffffffffffffffffffffffffffff_param_6,
	.param .f32 _Z7computeffffffffffffffffffffffffffffffffffffffffffffffffff_param_7,
	.param .f32 _Z7computeffffffffffffffffffffffffffffffffffffffffffffffffff_param_8,
	.param .f32 _Z7computeffffffffffffffffffffffffffffffffffffffffffffffffff_param_9,
	.param .f32 _Z7computeffffffffffffffffffffffffffffffffffffffffffffffffff_param_10,
	.param .f32 _Z7computeffffffffffffffffffffffffffffffffffffffffffffffffff_param_11,
	.param .f32 _Z7computeffffffffffffffffffffffffffffffffffffffffffffffffff_param_12,
	.param .f32 _Z7computeffffffffffffffffffffffffffffffffffffffffffffffffff_param_13,
	.param .f32 _Z7computeffffffffffffffffffffffffffffffffffffffffffffffffff_param_14,
	.param .f32 _Z7computeffffffffffffffffffffffffffffffffffffffffffffffffff_param_15,
	.param .f32 _Z7computeffffffffffffffffffffffffffffffffffffffffffffffffff_param_16,
	.param .f32 _Z7computeffffffffffffffffffffffffffffffffffffffffffffffffff_param_17,
	.param .f32 _Z7computeffffffffffffffffffffffffffffffffffffffffffffffffff_param_18,
	.param .f32 _Z7computeffffffffffffffffffffffffffffffffffffffffffffffffff_param_19,
	.param .f32 _Z7computeffffffffffffffffffffffffffffffffffffffffffffffffff_param_20,
	.param .f32 _Z7computeffffffffffffffffffffffffffffffffffffffffffffffffff_param_21,
	.param .f32 _Z7computeffffffffffffffffffffffffffffffffffffffffffffffffff_param_22,
	.param .f32 _Z7computeffffffffffffffffffffffffffffffffffffffffffffffffff_param_23,
	.param .f32 _Z7computeffffffffffffffffffffffffffffffffffffffffffffffffff_param_24,
	.param .f32 _Z7computeffffffffffffffffffffffffffffffffffffffffffffffffff_param_25,
	.param .f32 _Z7computeffffffffffffffffffffffffffffffffffffffffffffffffff_param_26,
	.param .f32 _Z7computeffffffffffffffffffffffffffffffffffffffffffffffffff_param_27,
	.param .f32 _Z7computeffffffffffffffffffffffffffffffffffffffffffffffffff_param_28,
	.param .f32 _Z7computeffffffffffffffffffffffffffffffffffffffffffffffffff_param_29,
	.param .f32 _Z7computeffffffffffffffffffffffffffffffffffffffffffffffffff_param_30,
	.param .f32 _Z7computeffffffffffffffffffffffffffffffffffffffffffffffffff_param_31,
	.param .f32 _Z7computeffffffffffffffffffffffffffffffffffffffffffffffffff_param_32,
	.param .f32 _Z7computeffffffffffffffffffffffffffffffffffffffffffffffffff_param_33,
	.param .f32 _Z7computeffffffffffffffffffffffffffffffffffffffffffffffffff_param_34,
	.param .f32 _Z7computeffffffffffffffffffffffffffffffffffffffffffffffffff_param_35,
	.param .f32 _Z7computeffffffffffffffffffffffffffffffffffffffffffffffffff_param_36,
	.param .f32 _Z7computeffffffffffffffffffffffffffffffffffffffffffffffffff_param_37,
	.param .f32 _Z7computeffffffffffffffffffffffffffffffffffffffffffffffffff_param_38,
	.param .f32 _Z7computeffffffffffffffffffffffffffffffffffffffffffffffffff_param_39,
	.param .f32 _Z7computeffffffffffffffffffffffffffffffffffffffffffffffffff_param_40,
	.param .f32 _Z7computeffffffffffffffffffffffffffffffffffffffffffffffffff_param_41,
	.param .f32 _Z7computeffffffffffffffffffffffffffffffffffffffffffffffffff_param_42,
	.param .f32 _Z7computeffffffffffffffffffffffffffffffffffffffffffffffffff_param_43,
	.param .f32 _Z7computeffffffffffffffffffffffffffffffffffffffffffffffffff_param_44,
	.param .f32 _Z7computeffffffffffffffffffffffffffffffffffffffffffffffffff_param_45,
	.param .f32 _Z7computeffffffffffffffffffffffffffffffffffffffffffffffffff_param_46,
	.param .f32 _Z7computeffffffffffffffffffffffffffffffffffffffffffffffffff_param_47,
	.param .f32 _Z7computeffffffffffffffffffffffffffffffffffffffffffffffffff_param_48,
	.param .f32 _Z7computeffffffffffffffffffffffffffffffffffffffffffffffffff_param_49
)
{
	.local .align 8 .b8 	__local_depot0[40];
	.reg .b64 	%SP;
	.reg .b64 	%SPL;
	.reg .pred 	%p<67>;
	.reg .b32 	%r<140>;
	.reg .b32 	%f<457>;
	.reg .b64 	%rd<43>;
	.reg .b64 	%fd<6>;

	mov.u64 	%SPL, __local_depot0;
	cvta.local.u64 	%SP, %SPL;
	ld.param.f32 	%f454, [_Z7computeffffffffffffffffffffffffffffffffffffffffffffffffff_param_0];
	ld.param.f32 	%f96, [_Z7computeffffffffffffffffffffffffffffffffffffffffffffffffff_param_1];
	ld.param.f32 	%f61, [_Z7computeffffffffffffffffffffffffffffffffffffffffffffffffff_param_2];
	ld.param.f32 	%f62, [_Z7computeffffffffffffffffffffffffffffffffffffffffffffffffff_param_3];
	ld.param.f32 	%f63, [_Z7computeffffffffffffffffffffffffffffffffffffffffffffffffff_param_4];
	ld.param.f32 	%f64, [_Z7computeffffffffffffffffffffffffffffffffffffffffffffffffff_param_5];
	ld.param.f32 	%f65, [_Z7computeffffffffffffffffffffffffffffffffffffffffffffffffff_param_6];
	ld.param.f32 	%f66, [_Z7computeffffffffffffffffffffffffffffffffffffffffffffffffff_param_7];
	ld.param.f32 	%f69, [_Z7computeffffffffffffffffffffffffffffffffffffffffffffffffff_param_20];
	ld.param.f32 	%f73, [_Z7computeffffffffffffffffffffffffffffffffffffffffffffffffff_param_24];
	ld.param.f32 	%f74, [_Z7computeffffffffffffffffffffffffffffffffffffffffffffffffff_param_28];
	ld.param.f32 	%f75, [_Z7computeffffffffffffffffffffffffffffffffffffffffffffffffff_param_29];
	ld.param.f32 	%f76, [_Z7computeffffffffffffffffffffffffffffffffffffffffffffffffff_param_30];
	ld.param.f32 	%f77, [_Z7computeffffffffffffffffffffffffffffffffffffffffffffffffff_param_31];
	ld.param.f32 	%f78, [_Z7computeffffffffffffffffffffffffffffffffffffffffffffffffff_param_32];
	ld.param.f32 	%f79, [_Z7computeffffffffffffffffffffffffffffffffffffffffffffffffff_param_33];
	ld.param.f32 	%f80, [_Z7computeffffffffffffffffffffffffffffffffffffffffffffffffff_param_34];
	ld.param.f32 	%f81, [_Z7computeffffffffffffffffffffffffffffffffffffffffffffffffff_param_35];
	ld.param.f32 	%f82, [_Z7computeffffffffffffffffffffffffffffffffffffffffffffffffff_param_36];
	ld.param.f32 	%f83, [_Z7computeffffffffffffffffffffffffffffffffffffffffffffffffff_param_37];
	ld.param.f32 	%f84, [_Z7computeffffffffffffffffffffffffffffffffffffffffffffffffff_param_38];
	ld.param.f32 	%f85, [_Z7computeffffffffffffffffffffffffffffffffffffffffffffffffff_param_39];
	ld.param.f32 	%f90, [_Z7computeffffffffffffffffffffffffffffffffffffffffffffffffff_param_44];
	ld.param.f32 	%f91, [_Z7computeffffffffffffffffffffffffffffffffffffffffffffffffff_param_45];
	ld.param.f32 	%f92, [_Z7computeffffffffffffffffffffffffffffffffffffffffffffffffff_param_46];
	ld.param.f32 	%f93, [_Z7computeffffffffffffffffffffffffffffffffffffffffffffffffff_param_47];
	ld.param.f32 	%f94, [_Z7computeffffffffffffffffffffffffffffffffffffffffffffffffff_param_48];
	ld.param.f32 	%f95, [_Z7computeffffffffffffffffffffffffffffffffffffffffffffffffff_param_49];
	add.u64 	%rd1, %SPL, 0;
	add.f32 	%f97, %f96, 0f65B05181;
	mov.f32 	%f98, 0f40800000;
	mul.rn.f32 	%f99, %f97, %f98;
	mov.f32 	%f100, 0f3F800000;
	mul.rn.f32 	%f101, %f99, %f100;
	mul.rn.f32 	%f102, %f101, %f100;
	mul.rn.f32 	%f103, %f102, %f100;
	setp.neu.f32 	%p1, %f454, %f103;
	@%p1 bra 	$L__BB0_49;
	ld.param.f32 	%f437, [_Z7computeffffffffffffffffffffffffffffffffffffffffffffffffff_param_8];
	mul.f32 	%f1, %f61, %f62;
	mov.f32 	%f104, 0f8000038E;
	sub.f32 	%f105, %f104, %f63;
	mov.f32 	%f106, 0f1B228D5B;
	sub.f32 	%f107, %f106, %f64;
	abs.f32 	%f108, %f107;
	sub.f32 	%f2, %f105, %f108;
	add.f32 	%f3, %f65, 0fF9FA0C1E;
	fma.rn.f32 	%f109, %f437, 0f7B7758E1, %f66;
	abs.f32 	%f4, %f109;
	abs.f32 	%f448, %f3;
	setp.lt.f32 	%p2, %f448, %f4;
	@%p2 bra 	$L__BB0_13;
	mul.f32 	%f6, %f4, 0f4B000000;
	setp.gtu.f32 	%p3, %f448, %f6;
	@%p3 bra 	$L__BB0_9;
	div.approx.f32 	%f110, %f448, %f4;
	cvt.rzi.f32.f32 	%f446, %f110;
	neg.f32 	%f8, %f4;
	fma.rn.f32 	%f9, %f8, %f446, %f448;
	mov.b32 	%r1, %f9;
	mov.b32 	%r46, %f4;
	setp.lt.u32 	%p4, %r1, %r46;
	@%p4 bra 	$L__BB0_8;
	setp.lt.u32 	%p5, %r1, -2147483647;
	@%p5 bra 	$L__BB0_6;
	add.f32 	%f115, %f446, 0fBF800000;
	setp.lt.f32 	%p8, %f9, %f8;
	add.f32 	%f116, %f115, 0fBF800000;
	selp.f32 	%f446, %f116, %f115, %p8;
	bra.uni 	$L__BB0_8;
$L__BB0_6:
	add.f32 	%f446, %f446, 0f3F800000;
	add.f32 	%f111, %f4, %f4;
	setp.ltu.f32 	%p6, %f9, %f111;
	@%p6 bra 	$L__BB0_8;
	add.f32 	%f112, %f446, 0f3F800000;
	fma.rn.f32 	%f113, %f4, 0fC0400000, %f9;
	setp.ge.f32 	%p7, %f113, 0f00000000;
	add.f32 	%f114, %f112, 0f3F800000;
	selp.f32 	%f446, %f114, %f112, %p7;
$L__BB0_8:
	fma.rn.f32 	%f448, %f8, %f446, %f448;
	bra.uni 	$L__BB0_13;
$L__BB0_9:
	mov.b32 	%r2, %f448;
	mov.b32 	%r47, %f6;
	and.b32  	%r3, %r47, -8388608;
	and.b32  	%r48, %r2, 8388607;
	or.b32  	%r128, %r48, 1065353216;
	mov.b32 	%f447, %r128;
	sub.s32 	%r49, %r2, %r3;
	add.s32 	%r50, %r49, 192937984;
	and.b32  	%r129, %r50, -8388608;
	setp.eq.s32 	%p9, %r129, 0;
	@%p9 bra 	$L__BB0_12;
	mul.f32 	%f117, %f4, 0f4B000000;
	mov.b32 	%r51, %f117;
	and.b32  	%r52, %r51, 8388607;
	or.b32  	%r53, %r52, 1065353216;
	mov.b32 	%f118, %r53;
	rcp.approx.ftz.f32 	%f16, %f118;
	neg.f32 	%f17, %f118;
$L__BB0_11:
	min.u32 	%r54, %r129, 192937984;
	add.s32 	%r55, %r128, %r54;
	mov.b32 	%f119, %r55;
	mul.f32 	%f120, %f16, %f119;
	fma.rn.f32 	%f121, %f17, %f120, %f119;
	fma.rn.f32 	%f122, %f121, %f16, %f120;
	fma.rn.f32 	%f123, %f17, %f122, %f119;
	fma.rz.f32 	%f124, %f123, %f16, %f122;
	cvt.rzi.f32.f32 	%f125, %f124;
	fma.rn.f32 	%f447, %f17, %f125, %f119;
	sub.s32 	%r129, %r129, %r54;
	mov.b32 	%r128, %f447;
	setp.ne.s32 	%p10, %r129, 0;
	setp.ne.s32 	%p11, %r128, 0;
	and.pred  	%p12, %p10, %p11;
	@%p12 bra 	$L__BB0_11;
$L__BB0_12:
	mov.b32 	%f127, %r3;
	setp.leu.f32 	%p13, %f4, 0f00000000;
	setp.gt.u32 	%p14, %r2, 2139095039;
	selp.f32 	%f128, 0f7FFFFFFF, %f127, %p13;
	selp.f32 	%f129, 0f7FFFFFFF, %f128, %p14;
	mul.f32 	%f130, %f447, 0f34000000;
	mul.f32 	%f448, %f129, %f130;
$L__BB0_13:
	abs.f32 	%f131, %f448;
	setp.nan.f32 	%p15, %f131, %f131;
	copysign.f32 	%f132, %f3, %f448;
	selp.f32 	%f133, %f448, %f132, %p15;
	abs.f32 	%f22, %f133;
	abs.f32 	%f451, %f2;
	setp.lt.f32 	%p16, %f451, %f22;
	@%p16 bra 	$L__BB0_25;
	mul.f32 	%f24, %f22, 0f4B000000;
	setp.gtu.f32 	%p17, %f451, %f24;
	@%p17 bra 	$L__BB0_21;
	div.approx.f32 	%f134, %f451, %f22;
	cvt.rzi.f32.f32 	%f449, %f134;
	neg.f32 	%f26, %f22;
	fma.rn.f32 	%f27, %f26, %f449, %f451;
	mov.b32 	%r10, %f27;
	mov.b32 	%r56, %f22;
	setp.lt.u32 	%p18, %r10, %r56;
	@%p18 bra 	$L__BB0_20;
	setp.lt.u32 	%p19, %r10, -2147483647;
	@%p19 bra 	$L__BB0_18;
	add.f32 	%f139, %f449, 0fBF800000;
	setp.lt.f32 	%p22, %f27, %f26;
	add.f32 	%f140, %f139, 0fBF800000;
	selp.f32 	%f449, %f140, %f139, %p22;
	bra.uni 	$L__BB0_20;
$L__BB0_18:
	add.f32 	%f449, %f449, 0f3F800000;
	add.f32 	%f135, %f22, %f22;
	setp.ltu.f32 	%p20, %f27, %f135;
	@%p20 bra 	$L__BB0_20;
	add.f32 	%f136, %f449, 0f3F800000;
	fma.rn.f32 	%f137, %f22, 0fC0400000, %f27;
	setp.ge.f32 	%p21, %f137, 0f00000000;
	add.f32 	%f138, %f136, 0f3F800000;
	selp.f32 	%f449, %f138, %f136, %p21;
$L__BB0_20:
	fma.rn.f32 	%f451, %f26, %f449, %f451;
	bra.uni 	$L__BB0_25;
$L__BB0_21:
	mov.b32 	%r11, %f451;
	mov.b32 	%r57, %f24;
	and.b32  	%r12, %r57, -8388608;
	and.b32  	%r58, %r11, 8388607;
	or.b32  	%r130, %r58, 1065353216;
	mov.b32 	%f450, %r130;
	sub.s32 	%r59, %r11, %r12;
	add.s32 	%r60, %r59, 192937984;
	and.b32  	%r131, %r60, -8388608;
	setp.eq.s32 	%p23, %r131, 0;
	@%p23 bra 	$L__BB0_24;
	mul.f32 	%f141, %f22, 0f4B000000;
	mov.b32 	%r61, %f141;
	and.b32  	%r62, %r61, 8388607;
	or.b32  	%r63, %r62, 1065353216;
	mov.b32 	%f142, %r63;
	rcp.approx.ftz.f32 	%f34, %f142;
	neg.f32 	%f35, %f142;
$L__BB0_23:
	min.u32 	%r64, %r131, 192937984;
	add.s32 	%r65, %r130, %r64;
	mov.b32 	%f143, %r65;
	mul.f32 	%f144, %f34, %f143;
	fma.rn.f32 	%f145, %f35, %f144, %f143;
	fma.rn.f32 	%f146, %f145, %f34, %f144;
	fma.rn.f32 	%f147, %f35, %f146, %f143;
	fma.rz.f32 	%f148, %f147, %f34, %f146;
	cvt.rzi.f32.f32 	%f149, %f148;
	fma.rn.f32 	%f450, %f35, %f149, %f143;
	sub.s32 	%r131, %r131, %r64;
	mov.b32 	%r130, %f450;
	setp.ne.s32 	%p24, %r131, 0;
	setp.ne.s32 	%p25, %r130, 0;
	and.pred  	%p26, %p24, %p25;
	@%p26 bra 	$L__BB0_23;
$L__BB0_24:
	mov.b32 	%f151, %r12;
	setp.leu.f32 	%p27, %f22, 0f00000000;
	setp.gt.u32 	%p28, %r11, 2139095039;
	selp.f32 	%f152, 0f7FFFFFFF, %f151, %p27;
	selp.f32 	%f153, 0f7FFFFFFF, %f152, %p28;
	mul.f32 	%f154, %f450, 0f34000000;
	mul.f32 	%f451, %f153, %f154;
$L__BB0_25:
	abs.f32 	%f155, %f451;
	setp.nan.f32 	%p29, %f155, %f155;
	copysign.f32 	%f156, %f2, %f451;
	selp.f32 	%f157, %f451, %f156, %p29;
	add.f32 	%f158, %f1, %f157;
	setp.gtu.f32 	%p30, %f454, %f158;
	@%p30 bra 	$L__BB0_49;
	ld.param.f32 	%f438, [_Z7computeffffffffffffffffffffffffffffffffffffffffffffffffff_param_9];
	div.rn.f32 	%f159, %f438, 0f00002EDF;
	sqrt.rn.f32 	%f160, %f159;
	setp.gtu.f32 	%p31, %f454, %f160;
	@%p31 bra 	$L__BB0_49;
	add.f32 	%f161, %f69, 0f0248DCA4;
	abs.f32 	%f162, %f161;
	mov.f32 	%f163, 0f3FB8AA3B;
	mul.rn.f32 	%f164, %f162, %f163;
	cvt.rzi.f32.f32 	%f165, %f164;
	abs.f32 	%f166, %f165;
	setp.gt.f32 	%p32, %f166, 0f42FC0000;
	mov.f32 	%f167, 0f42FC0000;
	copysign.f32 	%f168, %f165, %f167;
	selp.f32 	%f169, %f168, %f165, %p32;
	fma.rn.f32 	%f170, %f169, 0fBF317218, %f162;
	fma.rn.f32 	%f171, %f169, 0f3102E308, %f170;
	mul.f32 	%f172, %f171, 0f3FB8AA3B;
	add.f32 	%f173, %f169, 0f4B40007D;
	mov.b32 	%r66, %f173;
	shl.b32 	%r67, %r66, 23;
	mov.b32 	%f174, %r67;
	ex2.approx.ftz.f32 	%f175, %f172;
	mul.f32 	%f176, %f175, %f174;
	mov.f32 	%f177, 0f3E000000;
	div.approx.ftz.f32 	%f178, %f177, %f176;
	fma.rn.f32 	%f179, %f176, 0f40000000, %f178;
	abs.f32 	%f180, %f179;
	mul.f32 	%f181, %f180, 0f4038AA3B;
	ex2.approx.ftz.f32 	%f182, %f181;
	add.f32 	%f183, %f182, 0f3F800000;
	rcp.approx.ftz.f32 	%f184, %f183;
	fma.rn.f32 	%f185, %f184, 0fC0000000, 0f3F800000;
	setp.ge.f32 	%p33, %f180, 0f41102CB4;
	selp.f32 	%f186, 0f3F800000, %f185, %p33;
	copysign.f32 	%f187, %f179, %f186;
	mul.f32 	%f188, %f179, %f179;
	fma.rn.f32 	%f189, %f188, 0f3C80F082, 0fBD563CAE;
	fma.rn.f32 	%f190, %f189, %f188, 0f3E085941;
	fma.rn.f32 	%f191, %f190, %f188, 0fBEAAA9ED;
	fma.rn.f32 	%f192, %f191, %f188, 0f00000000;
	fma.rn.f32 	%f193, %f192, %f179, %f179;
	setp.ge.f32 	%p34, %f180, 0f3F19999A;
	selp.f32 	%f454, %f187, %f193, %p34;
	div.rn.f32 	%f194, %f73, 0f00001FB3;
	add.f32 	%f41, %f194, 0f02239122;
	mul.f32 	%f195, %f41, 0f3F22F983;
	cvt.rni.s32.f32 	%r135, %f195;
	cvt.rn.f32.s32 	%f196, %r135;
	fma.rn.f32 	%f197, %f196, 0fBFC90FDA, %f41;
	fma.rn.f32 	%f198, %f196, 0fB3A22168, %f197;
	fma.rn.f32 	%f452, %f196, 0fA7C234C5, %f198;
	abs.f32 	%f43, %f41;
	setp.ltu.f32 	%p35, %f43, 0f47CE4780;
	@%p35 bra 	$L__BB0_35;
	setp.neu.f32 	%p36, %f43, 0f7F800000;
	@%p36 bra 	$L__BB0_30;
	mov.f32 	%f201, 0f00000000;
	mul.rn.f32 	%f452, %f41, %f201;
	mov.b32 	%r135, 0;
	bra.uni 	$L__BB0_35;
$L__BB0_30:
	mov.b32 	%r20, %f41;
	mov.b64 	%rd39, 0;
	mov.b32 	%r132, 0;
	mov.u64 	%rd37, __cudart_i2opi_f;
	shl.b32 	%r70, %r20, 8;
	or.b32  	%r71, %r70, -2147483648;
	mov.u64 	%rd38, %rd1;
$L__BB0_31:
	.pragma "nounroll";
	ld.global.nc.u32 	%r69, [%rd37];
	mad.wide.u32 	%rd19, %r69, %r71, %rd39;
	shr.u64 	%rd39, %rd19, 32;
	st.local.u32 	[%rd38], %rd19;
	add.s32 	%r132, %r132, 1;
	add.s64 	%rd38, %rd38, 4;
	add.s64 	%rd37, %rd37, 4;
	setp.ne.s32 	%p37, %r132, 6;
	@%p37 bra 	$L__BB0_31;
	shr.u32 	%r72, %r20, 23;
	st.local.u32 	[%rd1+24], %rd39;
	and.b32  	%r23, %r72, 31;
	and.b32  	%r73, %r72, 224;
	add.s32 	%r74, %r73, -128;
	shr.u32 	%r75, %r74, 5;
	mul.wide.u32 	%rd20, %r75, 4;
	sub.s64 	%rd8, %rd1, %rd20;
	ld.local.u32 	%r133, [%rd8+24];
	ld.local.u32 	%r134, [%rd8+20];
	setp.eq.s32 	%p38, %r23, 0;
	@%p38 bra 	$L__BB0_34;
	shf.l.wrap.b32 	%r133, %r134, %r133, %r23;
	ld.local.u32 	%r76, [%rd8+16];
	shf.l.wrap.b32 	%r134, %r76, %r134, %r23;
$L__BB0_34:
	shr.u32 	%r77, %r133, 30;
	shf.l.wrap.b32 	%r78, %r134, %r133, 2;
	shl.b32 	%r79, %r134, 2;
	shr.u32 	%r80, %r78, 31;
	add.s32 	%r81, %r80, %r77;
	neg.s32 	%r82, %r81;
	setp.lt.s32 	%p39, %r20, 0;
	selp.b32 	%r135, %r82, %r81, %p39;
	xor.b32  	%r83, %r78, %r20;
	shr.s32 	%r84, %r78, 31;
	xor.b32  	%r85, %r84, %r78;
	xor.b32  	%r86, %r84, %r79;
	cvt.u64.u32 	%rd21, %r85;
	shl.b64 	%rd22, %rd21, 32;
	cvt.u64.u32 	%rd23, %r86;
	or.b64  	%rd24, %rd22, %rd23;
	cvt.rn.f64.s64 	%fd1, %rd24;
	mul.f64 	%fd2, %fd1, 0d3BF921FB54442D19;
	cvt.rn.f32.f64 	%f199, %fd2;
	neg.f32 	%f200, %f199;
	setp.lt.s32 	%p40, %r83, 0;
	selp.f32 	%f452, %f200, %f199, %p40;
$L__BB0_35:
	ld.param.f32 	%f441, [_Z7computeffffffffffffffffffffffffffffffffffffffffffffffffff_param_23];
	ld.param.f32 	%f440, [_Z7computeffffffffffffffffffffffffffffffffffffffffffffffffff_param_22];
	ld.param.f32 	%f439, [_Z7computeffffffffffffffffffffffffffffffffffffffffffffffffff_param_21];
	add.s32 	%r88, %r135, 1;
	mul.rn.f32 	%f202, %f452, %f452;
	and.b32  	%r89, %r135, 1;
	setp.eq.b32 	%p41, %r89, 1;
	selp.f32 	%f203, %f452, 0f3F800000, %p41;
	fma.rn.f32 	%f204, %f202, %f203, 0f00000000;
	fma.rn.f32 	%f205, %f202, 0f37CBAC00, 0fBAB607ED;
	selp.f32 	%f206, 0fB94D4153, %f205, %p41;
	selp.f32 	%f207, 0f3C0885E4, 0f3D2AAABB, %p41;
	fma.rn.f32 	%f208, %f206, %f202, %f207;
	selp.f32 	%f209, 0fBE2AAAA8, 0fBEFFFFFF, %p41;
	fma.rn.f32 	%f210, %f208, %f202, %f209;
	fma.rn.f32 	%f211, %f210, %f204, %f203;
	and.b32  	%r90, %r88, 2;
	setp.eq.s32 	%p42, %r90, 0;
	mov.f32 	%f212, 0f00000000;
	sub.f32 	%f213, %f212, %f211;
	selp.f32 	%f214, %f211, %f213, %p42;
	add.f32 	%f215, %f441, %f214;
	div.rn.f32 	%f216, %f440, %f215;
	sub.f32 	%f217, %f439, %f216;
	setp.gtu.f32 	%p43, %f454, %f217;
	@%p43 bra 	$L__BB0_37;
	mov.f32 	%f218, 0f3F000000;
	cvt.sat.f32.f32 	%f219, %f218;
	mov.f32 	%f220, 0f4B400001;
	mov.f32 	%f221, 0f437C0000;
	fma.rm.f32 	%f222, %f219, %f221, %f220;
	add.f32 	%f223, %f222, 0fCB40007F;
	mov.f32 	%f224, 0f00000000;
	sub.f32 	%f225, %f224, %f223;
	add.f32 	%f226, %f225, 0f00000000;
	mov.b32 	%r91, %f222;
	shl.b32 	%r92, %r91, 23;
	mov.b32 	%f227, %r92;
	ex2.approx.ftz.f32 	%f228, %f226;
	mul.f32 	%f229, %f228, %f227;
	mov.f32 	%f230, 0f40800000;
	mul.rn.f32 	%f231, %f229, %f230;
	mov.f32 	%f232, 0f3F800000;
	mul.rn.f32 	%f233, %f231, %f232;
	mul.rn.f32 	%f234, %f233, %f232;
	mul.rn.f32 	%f454, %f234, %f232;
$L__BB0_37:
	neg.f32 	%f235, %f74;
	setp.leu.f32 	%p44, %f454, %f235;
	@%p44 bra 	$L__BB0_39;
	fma.rn.f32 	%f236, %f76, %f77, 0f00000061;
	mov.f32 	%f237, 0fF9C1F6DA;
	div.rn.f32 	%f238, %f237, %f236;
	abs.f32 	%f239, %f238;
	mov.f32 	%f240, 0f3FB8AA3B;
	mul.rn.f32 	%f241, %f239, %f240;
	cvt.rzi.f32.f32 	%f242, %f241;
	abs.f32 	%f243, %f242;
	setp.gt.f32 	%p45, %f243, 0f42FC0000;
	mov.f32 	%f244, 0f42FC0000;
	copysign.f32 	%f245, %f242, %f244;
	selp.f32 	%f246, %f245, %f242, %p45;
	fma.rn.f32 	%f247, %f246, 0fBF317218, %f239;
	fma.rn.f32 	%f248, %f246, 0f3102E308, %f247;
	mul.f32 	%f249, %f248, 0f3FB8AA3B;
	add.f32 	%f250, %f246, 0f4B40007D;
	mov.b32 	%r93, %f250;
	shl.b32 	%r94, %r93, 23;
	mov.b32 	%f251, %r94;
	ex2.approx.ftz.f32 	%f252, %f249;
	mul.f32 	%f253, %f252, %f251;
	mov.f32 	%f254, 0fBE000000;
	div.approx.ftz.f32 	%f255, %f254, %f253;
	fma.rn.f32 	%f256, %f253, 0f40000000, %f255;
	mul.f32 	%f257, %f238, %f238;
	fma.rn.f32 	%f258, %f257, 0f363D0ADA, 0f394FFF49;
	fma.rn.f32 	%f259, %f258, %f257, 0f3C08889A;
	fma.rn.f32 	%f260, %f259, %f257, 0f3E2AAAAB;
	mul.f32 	%f261, %f257, %f260;
	fma.rn.f32 	%f262, %f261, %f238, %f238;
	setp.ge.f32 	%p46, %f239, 0f3F800000;
	copysign.f32 	%f263, %f238, %f256;
	selp.f32 	%f264, %f263, %f262, %p46;
	abs.f32 	%f265, %f264;
	mul.rn.f32 	%f266, %f265, %f240;
	cvt.rzi.f32.f32 	%f267, %f266;
	abs.f32 	%f268, %f267;
	setp.gt.f32 	%p47, %f268, 0f42FC0000;
	copysign.f32 	%f269, %f267, %f244;
	selp.f32 	%f270, %f269, %f267, %p47;
	fma.rn.f32 	%f271, %f270, 0fBF317218, %f265;
	fma.rn.f32 	%f272, %f270, 0f3102E308, %f271;
	mul.f32 	%f273, %f272, 0f3FB8AA3B;
	add.f32 	%f274, %f270, 0f4B40007D;
	mov.b32 	%r95, %f274;
	shl.b32 	%r96, %r95, 23;
	mov.b32 	%f275, %r96;
	ex2.approx.ftz.f32 	%f276, %f273;
	mul.f32 	%f277, %f276, %f275;
	div.approx.ftz.f32 	%f278, %f254, %f277;
	fma.rn.f32 	%f279, %f277, 0f40000000, %f278;
	mul.f32 	%f280, %f264, %f264;
	fma.rn.f32 	%f281, %f280, 0f363D0ADA, 0f394FFF49;
	fma.rn.f32 	%f282, %f281, %f280, 0f3C08889A;
	fma.rn.f32 	%f283, %f282, %f280, 0f3E2AAAAB;
	mul.f32 	%f284, %f280, %f283;
	fma.rn.f32 	%f285, %f284, %f264, %f264;
	setp.ge.f32 	%p48, %f265, 0f3F800000;
	copysign.f32 	%f286, %f264, %f279;
	selp.f32 	%f287, %f286, %f285, %p48;
	sub.f32 	%f288, %f75, %f287;
	div.rn.f32 	%f289, %f79, 0f23D271A9;
	add.f32 	%f290, %f78, %f289;
	add.f32 	%f291, %f290, %f288;
	fma.rn.f32 	%f292, %f80, 0f00000000, 0f000004EE;
	mul.f32 	%f293, %f292, 0f1309F3BB;
	div.rn.f32 	%f294, %f293, %f81;
	div.rn.f32 	%f295, %f83, %f84;
	add.f32 	%f296, %f295, 0f5BE0C7BB;
	add.f32 	%f297, %f82, %f296;
	fma.rn.f32 	%f298, %f297, 0fBBBB989D, 0f3F000000;
	cvt.sat.f32.f32 	%f299, %f298;
	mov.f32 	%f300, 0f4B400001;
	mov.f32 	%f301, 0f437C0000;
	fma.rm.f32 	%f302, %f299, %f301, %f300;
	add.f32 	%f303, %f302, 0fCB40007F;
	neg.f32 	%f304, %f303;
	fma.rn.f32 	%f305, %f297, 0fBFB8AA3B, %f304;
	fma.rn.f32 	%f306, %f297, 0fB2A57060, %f305;
	mov.b32 	%r97, %f302;
	shl.b32 	%r98, %r97, 23;
	mov.b32 	%f307, %r98;
	ex2.approx.ftz.f32 	%f308, %f306;
	mul.f32 	%f309, %f308, %f307;
	sqrt.rn.f32 	%f310, %f309;
	add.f32 	%f311, %f294, %f310;
	add.f32 	%f454, %f311, %f291;
$L__BB0_39:
	ld.param.f32 	%f444, [_Z7computeffffffffffffffffffffffffffffffffffffffffffffffffff_param_42];
	ld.param.f32 	%f443, [_Z7computeffffffffffffffffffffffffffffffffffffffffffffffffff_param_41];
	ld.param.f32 	%f442, [_Z7computeffffffffffffffffffffffffffffffffffffffffffffffffff_param_40];
	sub.f32 	%f312, %f85, %f442;
	fma.rn.f32 	%f313, %f444, 0f0000007C, 0fFB8889EF;
	div.rn.f32 	%f314, %f443, %f313;
	abs.f32 	%f315, %f314;
	mov.f32 	%f316, 0f3FB8AA3B;
	mul.rn.f32 	%f317, %f315, %f316;
	cvt.rzi.f32.f32 	%f318, %f317;
	abs.f32 	%f319, %f318;
	setp.gt.f32 	%p49, %f319, 0f42FC0000;
	mov.f32 	%f320, 0f42FC0000;
	copysign.f32 	%f321, %f318, %f320;
	selp.f32 	%f322, %f321, %f318, %p49;
	fma.rn.f32 	%f323, %f322, 0fBF317218, %f315;
	fma.rn.f32 	%f324, %f322, 0f3102E308, %f323;
	mul.f32 	%f325, %f324, 0f3FB8AA3B;
	add.f32 	%f326, %f322, 0f4B40007D;
	mov.b32 	%r99, %f326;
	shl.b32 	%r100, %r99, 23;
	mov.b32 	%f327, %r100;
	ex2.approx.ftz.f32 	%f328, %f325;
	mul.f32 	%f329, %f328, %f327;
	mov.f32 	%f330, 0fBE000000;
	div.approx.ftz.f32 	%f331, %f330, %f329;
	fma.rn.f32 	%f332, %f329, 0f40000000, %f331;
	mul.f32 	%f333, %f314, %f314;
	fma.rn.f32 	%f334, %f333, 0f363D0ADA, 0f394FFF49;
	fma.rn.f32 	%f335, %f334, %f333, 0f3C08889A;
	fma.rn.f32 	%f336, %f335, %f333, 0f3E2AAAAB;
	mul.f32 	%f337, %f333, %f336;
	fma.rn.f32 	%f338, %f337, %f314, %f314;
	setp.ge.f32 	%p50, %f315, 0f3F800000;
	copysign.f32 	%f339, %f314, %f332;
	selp.f32 	%f340, %f339, %f338, %p50;
	mov.f32 	%f341, 0f00000000;
	sub.f32 	%f342, %f341, %f340;
	abs.f32 	%f343, %f342;
	fma.rn.f32 	%f344, %f343, 0fBF000000, 0f3F000000;
	rsqrt.approx.ftz.f32 	%f345, %f344;
	mul.f32 	%f346, %f345, %f344;
	mul.f32 	%f347, %f345, 0fBF000000;
	fma.rn.f32 	%f348, %f346, %f347, 0f3F000000;
	fma.rn.f32 	%f349, %f346, %f348, %f346;
	setp.eq.f32 	%p51, %f343, 0f3F800000;
	selp.f32 	%f350, 0f00000000, %f349, %p51;
	setp.gt.f32 	%p52, %f343, 0f3F0F5C29;
	selp.f32 	%f351, %f350, %f343, %p52;
	mul.f32 	%f352, %f351, %f351;
	fma.rn.f32 	%f353, %f352, 0f3D4DD2F7, 0f3C99CA97;
	fma.rn.f32 	%f354, %f353, %f352, 0f3D3F90E8;
	fma.rn.f32 	%f355, %f354, %f352, 0f3D993CCF;
	fma.rn.f32 	%f356, %f355, %f352, 0f3E2AAC04;
	mul.f32 	%f357, %f352, %f356;
	fma.rn.f32 	%f358, %f357, %f351, %f351;
	mul.f32 	%f359, %f358, 0fC0000000;
	fma.rn.f32 	%f360, 0f3F6EE581, 0f3FD774EB, %f359;
	selp.f32 	%f361, %f360, %f358, %p52;
	setp.num.f32 	%p53, %f361, %f361;
	copysign.f32 	%f362, %f342, %f361;
	selp.f32 	%f363, %f362, %f361, %p53;
	add.f32 	%f364, %f312, %f363;
	add.f32 	%f365, %f364, 0fFA1193C3;
	setp.lt.f32 	%p54, %f365, 0f00800000;
	mul.f32 	%f366, %f365, 0f4B000000;
	selp.f32 	%f367, %f366, %f365, %p54;
	selp.f32 	%f368, 0fC1B80000, 0f00000000, %p54;
	mov.b32 	%r101, %f367;
	add.s32 	%r102, %r101, -1059760811;
	and.b32  	%r103, %r102, -8388608;
	sub.s32 	%r104, %r101, %r103;
	mov.b32 	%f369, %r104;
	cvt.rn.f32.s32 	%f370, %r103;
	fma.rn.f32 	%f371, %f370, 0f34000000, %f368;
	add.f32 	%f372, %f369, 0fBF800000;
	fma.rn.f32 	%f373, %f372, 0fBE055027, 0f3E1039F6;
	fma.rn.f32 	%f374, %f373, %f372, 0fBDF8CDCC;
	fma.rn.f32 	%f375, %f374, %f372, 0f3E0F2955;
	fma.rn.f32 	%f376, %f375, %f372, 0fBE2AD8B9;
	fma.rn.f32 	%f377, %f376, %f372, 0f3E4CED0B;
	fma.rn.f32 	%f378, %f377, %f372, 0fBE7FFF22;
	fma.rn.f32 	%f379, %f378, %f372, 0f3EAAAA78;
	fma.rn.f32 	%f380, %f379, %f372, 0fBF000000;
	mul.f32 	%f381, %f372, %f380;
	fma.rn.f32 	%f382, %f381, %f372, %f372;
	fma.rn.f32 	%f383, %f371, 0f3F317218, %f382;
	setp.gt.u32 	%p55, %r101, 2139095039;
	fma.rn.f32 	%f384, %f367, 0f7F800000, 0f7F800000;
	selp.f32 	%f385, %f384, %f383, %p55;
	setp.eq.f32 	%p56, %f367, 0f00000000;
	mul.f32 	%f386, %f385, 0f3EDE5BD9;
	selp.f32 	%f387, 0fFF800000, %f386, %p56;
	setp.geu.f32 	%p57, %f454, %f387;
	@%p57 bra 	$L__BB0_49;
	ld.param.f32 	%f445, [_Z7computeffffffffffffffffffffffffffffffffffffffffffffffffff_param_43];
	mul.f32 	%f51, %f445, %f90;
	fma.rn.f32 	%f388, %f92, 0fD2399CD3, %f91;
	add.f32 	%f389, %f388, 0fF8365CCA;
	add.f32 	%f52, %f389, 0f05AEF80C;
	mul.f32 	%f390, %f52, 0f3F22F983;
	cvt.rni.s32.f32 	%r139, %f390;
	cvt.rn.f32.s32 	%f391, %r139;
	fma.rn.f32 	%f392, %f391, 0fBFC90FDA, %f52;
	fma.rn.f32 	%f393, %f391, 0fB3A22168, %f392;
	fma.rn.f32 	%f455, %f391, 0fA7C234C5, %f393;
	abs.f32 	%f54, %f52;
	setp.ltu.f32 	%p58, %f54, 0f47CE4780;
	@%p58 bra 	$L__BB0_48;
	setp.neu.f32 	%p59, %f54, 0f7F800000;
	@%p59 bra 	$L__BB0_43;
	mov.f32 	%f396, 0f00000000;
	mul.rn.f32 	%f455, %f52, %f396;
	mov.b32 	%r139, 0;
	bra.uni 	$L__BB0_48;
$L__BB0_43:
	mov.b32 	%r33, %f52;
	shl.b32 	%r106, %r33, 8;
	or.b32  	%r34, %r106, -2147483648;
	mov.b64 	%rd42, 0;
	mov.b32 	%r136, 0;
	mov.u64 	%rd40, __cudart_i2opi_f;
	mov.u64 	%rd41, %rd1;
$L__BB0_44:
	.pragma "nounroll";
	ld.global.nc.u32 	%r107, [%rd40];
	mad.wide.u32 	%rd27, %r107, %r34, %rd42;
	shr.u64 	%rd42, %rd27, 32;
	st.local.u32 	[%rd41], %rd27;
	add.s32 	%r136, %r136, 1;
	add.s64 	%rd41, %rd41, 4;
	add.s64 	%rd40, %rd40, 4;
	setp.ne.s32 	%p60, %r136, 6;
	@%p60 bra 	$L__BB0_44;
	shr.u32 	%r108, %r33, 23;
	st.local.u32 	[%rd1+24], %rd42;
	and.b32  	%r37, %r108, 31;
	and.b32  	%r109, %r108, 224;
	add.s32 	%r110, %r109, -128;
	shr.u32 	%r111, %r110, 5;
	mul.wide.u32 	%rd28, %r111, 4;
	sub.s64 	%rd15, %rd1, %rd28;
	ld.local.u32 	%r137, [%rd15+24];
	ld.local.u32 	%r138, [%rd15+20];
	setp.eq.s32 	%p61, %r37, 0;
	@%p61 bra 	$L__BB0_47;
	shf.l.wrap.b32 	%r137, %r138, %r137, %r37;
	ld.local.u32 	%r112, [%rd15+16];
	shf.l.wrap.b32 	%r138, %r112, %r138, %r37;
$L__BB0_47:
	shr.u32 	%r113, %r137, 30;
	shf.l.wrap.b32 	%r114, %r138, %r137, 2;
	shl.b32 	%r115, %r138, 2;
	shr.u32 	%r116, %r114, 31;
	add.s32 	%r117, %r116, %r113;
	neg.s32 	%r118, %r117;
	setp.lt.s32 	%p62, %r33, 0;
	selp.b32 	%r139, %r118, %r117, %p62;
	xor.b32  	%r119, %r114, %r33;
	shr.s32 	%r120, %r114, 31;
	xor.b32  	%r121, %r120, %r114;
	xor.b32  	%r122, %r120, %r115;
	cvt.u64.u32 	%rd29, %r121;
	shl.b64 	%rd30, %rd29, 32;
	cvt.u64.u32 	%rd31, %r122;
	or.b64  	%rd32, %rd30, %rd31;
	cvt.rn.f64.s64 	%fd3, %rd32;
	mul.f64 	%fd4, %fd3, 0d3BF921FB54442D19;
	cvt.rn.f32.f64 	%f394, %fd4;
	neg.f32 	%f395, %f394;
	setp.lt.s32 	%p63, %r119, 0;
	selp.f32 	%f455, %f395, %f394, %p63;
$L__BB0_48:
	mul.rn.f32 	%f397, %f455, %f455;
	and.b32  	%r124, %r139, 1;
	setp.eq.b32 	%p64, %r124, 1;
	selp.f32 	%f398, 0f3F800000, %f455, %p64;
	fma.rn.f32 	%f399, %f397, %f398, 0f00000000;
	fma.rn.f32 	%f400, %f397, 0f37CBAC00, 0fBAB607ED;
	selp.f32 	%f401, %f400, 0fB94D4153, %p64;
	selp.f32 	%f402, 0f3D2AAABB, 0f3C0885E4, %p64;
	fma.rn.f32 	%f403, %f401, %f397, %f402;
	selp.f32 	%f404, 0fBEFFFFFF, 0fBE2AAAA8, %p64;
	fma.rn.f32 	%f405, %f403, %f397, %f404;
	fma.rn.f32 	%f406, %f405, %f399, %f398;
	and.b32  	%r125, %r139, 2;
	setp.eq.s32 	%p65, %r125, 0;
	mov.f32 	%f407, 0f00000000;
	sub.f32 	%f408, %f407, %f406;
	selp.f32 	%f409, %f406, %f408, %p65;
	mov.f32 	%f410, 0f35A508BC;
	sub.f32 	%f411, %f410, %f409;
	div.rn.f32 	%f412, %f51, %f411;
	add.f32 	%f413, %f93, 0fFF800000;
	div.rn.f32 	%f414, %f413, %f412;
	fma.rn.f32 	%f415, %f94, 0f80002169, %f95;
	mov.f32 	%f416, 0fC187ACB3;
	rsqrt.approx.ftz.f32 	%f417, %f416;
	mul.f32 	%f418, %f417, 0fC187ACB3;
	mul.f32 	%f419, %f417, 0f3F000000;
	neg.f32 	%f420, %f418;
	fma.rn.f32 	%f421, %f420, %f419, 0f3F000000;
	fma.rn.f32 	%f422, %f418, %f421, %f418;
	mul.f32 	%f423, %f422, %f422;
	fma.rn.f32 	%f424, %f423, 0f3D4DD2F7, 0f3C99CA97;
	fma.rn.f32 	%f425, %f424, %f423, 0f3D3F90E8;
	fma.rn.f32 	%f426, %f425, %f423, 0f3D993CCF;
	fma.rn.f32 	%f427, %f426, %f423, 0f3E2AAC04;
	mul.f32 	%f428, %f423, %f427;
	fma.rn.f32 	%f429, %f428, %f422, %f422;
	mul.f32 	%f430, %f429, 0fC0000000;
	fma.rn.f32 	%f431, 0f3F6EE581, 0f3FD774EB, %f430;
	setp.num.f32 	%p66, %f431, %f431;
	abs.f32 	%f432, %f431;
	neg.f32 	%f433, %f432;
	selp.f32 	%f434, %f433, %f431, %p66;
	sub.f32 	%f435, %f415, %f434;
	cvt.rpi.f32.f32 	%f436, %f435;
	fma.rn.f32 	%f454, %f436, 0f164563B9, %f414;
$L__BB0_49:
	add.u64 	%rd33, %SP, 32;
	add.u64 	%rd34, %SPL, 32;
	cvt.f64.f32 	%fd5, %f454;
	st.local.f64 	[%rd34], %fd5;
	mov.u64 	%rd35, $str;
	cvta.global.u64 	%rd36, %rd35;
	{ // callseq 0, 0
	.param .b64 param0;
	st.param.b64 	[param0], %rd36;
	.param .b64 param1;
	st.param.b64 	[param1], %rd33;
	.param .b32 retval0;
	call.uni (retval0), 
	vprintf, 
	(
	param0, 
	param1
	);
	ld.param.b32 	%r126, [retval0];
	} // callseq 0
	ret;

}


// ===== COMPILED SASS (sm_100) =====

	.target	sm_100

	.elftype	@"ET_EXEC"


//--------------------- .note.nv.tkinfo           --------------------------
	.section	.note.nv.tkinfo,"",@"SHT_NOTE"
	.sectionflags	@"SHF_NOTE_NV_TKINFO"
	.tkinfo
        /*0018*/ 	.word	0x00000002
        /*0030*/ 	.string	""
        /*0030*/ 	.string	"ptxas"
        /*0030*/ 	.string	"Cuda compilation tools, release 13.0, V13.0.88"
        /*0030*/ 	.string	"Build cuda_13.0.r13.0/compiler.36424714_0"
        /*0030*/ 	.string	"-arch sm_100 -m 64 "



//--------------------- .note.nv.cuinfo           --------------------------
	.section	.note.nv.cuinfo,"",@"SHT_NOTE"
	.sectionflags	@"SHF_NOTE_NV_CUINFO"
        /*0018*/ 	.short	0x0002
        /*001a*/ 	.short	0x0064
        /*001c*/ 	.short	0x0082
	.zero		2


//--------------------- .nv.info                  --------------------------
	.section	.nv.info,"",@"SHT_CUDA_INFO"
	.align	4


	//----- nvinfo : EIATTR_REGCOUNT
	.align		4
        /*0000*/ 	.byte	0x04, 0x2f
        /*0002*/ 	.short	(.L_3 - .L_2)
	.align		4
.L_2:
        /*0004*/ 	.word	index@(_Z7computeffffffffffffffffffffffffffffffffffffffffffffffffff)
        /*0008*/ 	.word	0x00000018


	//----- nvinfo : EIATTR_FRAME_SIZE
	.align		4
.L_3:
        /*000c*/ 	.byte	0x04, 0x11
        /*000e*/ 	.short	(.L_5 - .L_4)
	.align		4
.L_4:
        /*0010*/ 	.word	index@($__internal_1_$__cuda_sm3x_div_rn_noftz_f32_slowpath)
        /*0014*/ 	.word	0x00000028


	//----- nvinfo : EIATTR_FRAME_SIZE
	.align		4
.L_5:
        /*0018*/ 	.byte	0x04, 0x11
        /*001a*/ 	.short	(.L_7 - .L_6)
	.align		4
.L_6:
        /*001c*/ 	.word	index@($__internal_0_$__cuda_sm20_sqrt_rn_f32_slowpath)
        /*0020*/ 	.word	0x00000028


	//----- nvinfo : EIATTR_FRAME_SIZE
	.align		4
.L_7:
        /*0024*/ 	.byte	0x04, 0x11
        /*0026*/ 	.short	(.L_9 - .L_8)
	.align		4
.L_8:
        /*0028*/ 	.word	index@(_Z7computeffffffffffffffffffffffffffffffffffffffffffffffffff)
        /*002c*/ 	.word	0x00000028


	//----- nvinfo : EIATTR_MIN_STACK_SIZE
	.align		4
.L_9:
        /*0030*/ 	.byte	0x04, 0x12
        /*0032*/ 	.short	(.L_11 - .L_10)
	.align		4
.L_10:
        /*0034*/ 	.word	index@(_Z7computeffffffffffffffffffffffffffffffffffffffffffffffffff)
        /*0038*/ 	.word	0x00000028
.L_11:


//--------------------- .nv.compat                --------------------------
	.section	.nv.compat,"",@"SHT_CUDA_COMPAT_INFO"
	.align	4
        /*0000*/ 	.byte	0x02, 0x09, 0x00, 0x00, 0x02, 0x02, 0x01, 0x00, 0x02, 0x05, 0x05, 0x00, 0x03, 0x07, 0x01, 0x01
        /*0010*/ 	.byte	0x02, 0x03, 0x00, 0x00, 0x02, 0x06, 0x01, 0x00, 0x04, 0x0b, 0x08, 0x00, 0x01, 0x00, 0x00, 0x00
        /*0020*/ 	.byte	0x00, 0x00, 0x00, 0x00


//--------------------- .nv.info._Z7computeffffffffffffffffffffffffffffffffffffffffffffffffff --------------------------
	.section	.nv.info._Z7computeffffffffffffffffffffffffffffffffffffffffffffffffff,"",@"SHT_CUDA_INFO"
	.sectionflags	@""
	.align	4


	//----- nvinfo : EIATTR_CUDA_API_VERSION
	.align		4
        /*0000*/ 	.byte	0x04, 0x37
        /*0002*/ 	.short	(.L_13 - .L_12)
.L_12:
        /*0004*/ 	.word	0x00000082


	//----- nvinfo : EIATTR_KPARAM_INFO
	.align		4
.L_13:
        /*0008*/ 	.byte	0x04, 0x17
        /*000a*/ 	.short	(.L_15 - .L_14)
.L_14:
        /*000c*/ 	.word	0x00000000
        /*0010*/ 	.short	0x0031
        /*0012*/ 	.short	0x00c4
        /*0014*/ 	.byte	0x00, 0xf0, 0x11, 0x00


	//----- nvinfo : EIATTR_KPARAM_INFO
	.align		4
.L_15:
        /*0018*/ 	.byte	0x04, 0x17
        /*001a*/ 	.short	(.L_17 - .L_16)
.L_16:
        /*001c*/ 	.word	0x00000000
        /*0020*/ 	.short	0x0030
        /*0022*/ 	.short	0x00c0
        /*0024*/ 	.byte	0x00, 0xf0, 0x11, 0x00


	//----- nvinfo : EIATTR_KPARAM_INFO
	.align		4
.L_17:
        /*0028*/ 	.byte	0x04, 0x17
        /*002a*/ 	.short	(.L_19 - .L_18)
.L_18:
        /*002c*/ 	.word	0x00000000
        /*0030*/ 	.short	0x002f
        /*0032*/ 	.short	0x00bc
        /*0034*/ 	.byte	0x00, 0xf0, 0x11, 0x00


	//----- nvinfo : EIATTR_KPARAM_INFO
	.align		4
.L_19:
        /*0038*/ 	.byte	0x04, 0x17
        /*003a*/ 	.short	(.L_21 - .L_20)
.L_20:
        /*003c*/ 	.word	0x00000000
        /*0040*/ 	.short	0x002e
        /*0042*/ 	.short	0x00b8
        /*0044*/ 	.byte	0x00, 0xf0, 0x11, 0x00


	//----- nvinfo : EIATTR_KPARAM_INFO
	.align		4
.L_21:
        /*0048*/ 	.byte	0x04, 0x17
        /*004a*/ 	.short	(.L_23 - .L_22)
.L_22:
        /*004c*/ 	.word	0x00000000
        /*0050*/ 	.short	0x002d
        /*0052*/ 	.short	0x00b4
        /*0054*/ 	.byte	0x00, 0xf0, 0x11, 0x00


	//----- nvinfo : EIATTR_KPARAM_INFO
	.align		4
.L_23:
        /*0058*/ 	.byte	0x04, 0x17
        /*005a*/ 	.short	(.L_25 - .L_24)
.L_24:
        /*005c*/ 	.word	0x00000000
        /*0060*/ 	.short	0x002c
        /*0062*/ 	.short	0x00b0
        /*0064*/ 	.byte	0x00, 0xf0, 0x11, 0x00


	//----- nvinfo : EIATTR_KPARAM_INFO
	.align		4
.L_25:
        /*0068*/ 	.byte	0x04, 0x17
        /*006a*/ 	.short	(.L_27 - .L_26)
.L_26:
        /*006c*/ 	.word	0x00000000
        /*0070*/ 	.short	0x002b
        /*0072*/ 	.short	0x00ac
        /*0074*/ 	.byte	0x00, 0xf0, 0x11, 0x00


	//----- nvinfo : EIATTR_KPARAM_INFO
	.align		4
.L_27:
        /*0078*/ 	.byte	0x04, 0x17
        /*007a*/ 	.short	(.L_29 - .L_28)
.L_28:
        /*007c*/ 	.word	0x00000000
        /*0080*/ 	.short	0x002a
        /*0082*/ 	.short	0x00a8
        /*0084*/ 	.byte	0x00, 0xf0, 0x11, 0x00


	//----- nvinfo : EIATTR_KPARAM_INFO
	.align		4
.L_29:
        /*0088*/ 	.byte	0x04, 0x17
        /*008a*/ 	.short	(.L_31 - .L_30)
.L_30:
        /*008c*/ 	.word	0x00000000
        /*0090*/ 	.short	0x0029
        /*0092*/ 	.short	0x00a4
        /*0094*/ 	.byte	0x00, 0xf0, 0x11, 0x00


	//----- nvinfo : EIATTR_KPARAM_INFO
	.align		4
.L_31:
        /*0098*/ 	.byte	0x04, 0x17
        /*009a*/ 	.short	(.L_33 - .L_32)
.L_32:
        /*009c*/ 	.word	0x00000000
        /*00a0*/ 	.short	0x0028
        /*00a2*/ 	.short	0x00a0
        /*00a4*/ 	.byte	0x00, 0xf0, 0x11, 0x00


	//----- nvinfo : EIATTR_KPARAM_INFO
	.align		4
.L_33:
        /*00a8*/ 	.byte	0x04, 0x17
        /*00aa*/ 	.short	(.L_35 - .L_34)
.L_34:
        /*00ac*/ 	.word	0x00000000
        /*00b0*/ 	.short	0x0027
        /*00b2*/ 	.short	0x009c
        /*00b4*/ 	.byte	0x00, 0xf0, 0x11, 0x00


	//----- nvinfo : EIATTR_KPARAM_INFO
	.align		4
.L_35:
        /*00b8*/ 	.byte	0x04, 0x17
        /*00ba*/ 	.short	(.L_37 - .L_36)
.L_36:
        /*00bc*/ 	.word	0x00000000
        /*00c0*/ 	.short	0x0026
        /*00c2*/ 	.short	0x0098
        /*00c4*/ 	.byte	0x00, 0xf0, 0x11, 0x00


	//----- nvinfo : EIATTR_KPARAM_INFO
	.align		4
.L_37:
        /*00c8*/ 	.byte	0x04, 0x17
        /*00ca*/ 	.short	(.L_39 - .L_38)
.L_38:
        /*00cc*/ 	.word	0x00000000
        /*00d0*/ 	.short	0x0025
        /*00d2*/ 	.short	0x0094
        /*00d4*/ 	.byte	0x00, 0xf0, 0x11, 0x00


	//----- nvinfo : EIATTR_KPARAM_INFO
	.align		4
.L_39:
        /*00d8*/ 	.byte	0x04, 0x17
        /*00da*/ 	.short	(.L_41 - .L_40)
.L_40:
        /*00dc*/ 	.word	0x00000000
        /*00e0*/ 	.short	0x0024
        /*00e2*/ 	.short	0x0090
        /*00e4*/ 	.byte	0x00, 0xf0, 0x11, 0x00


	//----- nvinfo : EIATTR_KPARAM_INFO
	.align		4
.L_41:
        /*00e8*/ 	.byte	0x04, 0x17
        /*00ea*/ 	.short	(.L_43 - .L_42)
.L_42:
        /*00ec*/ 	.word	0x00000000
        /*00f0*/ 	.short	0x0023
        /*00f2*/ 	.short	0x008c
        /*00f4*/ 	.byte	0x00, 0xf0, 0x11, 0x00


	//----- nvinfo : EIATTR_KPARAM_INFO
	.align		4
.L_43:
        /*00f8*/ 	.byte	0x04, 0x17
        /*00fa*/ 	.short	(.L_45 - .L_44)
.L_44:
        /*00fc*/ 	.word	0x00000000
        /*0100*/ 	.short	0x0022
        /*0102*/ 	.short	0x0088
        /*0104*/ 	.byte	0x00, 0xf0, 0x11, 0x00


	//----- nvinfo : EIATTR_KPARAM_INFO
	.align		4
.L_45:
        /*0108*/ 	.byte	0x04, 0x17
        /*010a*/ 	.short	(.L_47 - .L_46)
.L_46:
        /*010c*/ 	.word	0x00000000
        /*0110*/ 	.short	0x0021
        /*0112*/ 	.short	0x0084
        /*0114*/ 	.byte	0x00, 0xf0, 0x11, 0x00


	//----- nvinfo : EIATTR_KPARAM_INFO
	.align		4
.L_47:
        /*0118*/ 	.byte	0x04, 0x17
        /*011a*/ 	.short	(.L_49 - .L_48)
.L_48:
        /*011c*/ 	.word	0x00000000
        /*0120*/ 	.short	0x0020
        /*0122*/ 	.short	0x0080
        /*0124*/ 	.byte	0x00, 0xf0, 0x11, 0x00


	//----- nvinfo : EIATTR_KPARAM_INFO
	.align		4
.L_49:
        /*0128*/ 	.byte	0x04, 0x17
        /*012a*/ 	.short	(.L_51 - .L_50)
.L_50:
        /*012c*/ 	.word	0x00000000
        /*0130*/ 	.short	0x001f
        /*0132*/ 	.short	0x007c
        /*0134*/ 	.byte	0x00, 0xf0, 0x11, 0x00


	//----- nvinfo : EIATTR_KPARAM_INFO
	.align		4
.L_51:
        /*0138*/ 	.byte	0x04, 0x17
        /*013a*/ 	.short	(.L_53 - .L_52)
.L_52:
        /*013c*/ 	.word	0x00000000
        /*0140*/ 	.short	0x001e
        /*0142*/ 	.short	0x0078
        /*0144*/ 	.byte	0x00, 0xf0, 0x11, 0x00


	//----- nvinfo : EIATTR_KPARAM_INFO
	.align		4
.L_53:
        /*0148*/ 	.byte	0x04, 0x17
        /*014a*/ 	.short	(.L_55 - .L_54)
.L_54:
        /*014c*/ 	.word	0x00000000
        /*0150*/ 	.short	0x001d
        /*0152*/ 	.short	0x0074
        /*0154*/ 	.byte	0x00, 0xf0, 0x11, 0x00


	//----- nvinfo : EIATTR_KPARAM_INFO
	.align		4
.L_55:
        /*0158*/ 	.byte	0x04, 0x17
        /*015a*/ 	.short	(.L_57 - .L_56)
.L_56:
        /*015c*/ 	.word	0x00000000
        /*0160*/ 	.short	0x001c
        /*0162*/ 	.short	0x0070
        /*0164*/ 	.byte	0x00, 0xf0, 0x11, 0x00


	//----- nvinfo : EIATTR_KPARAM_INFO
	.align		4
.L_57:
        /*0168*/ 	.byte	0x04, 0x17
        /*016a*/ 	.short	(.L_59 - .L_58)
.L_58:
        /*016c*/ 	.word	0x00000000
        /*0170*/ 	.short	0x001b
        /*0172*/ 	.short	0x006c
        /*0174*/ 	.byte	0x00, 0xf0, 0x11, 0x00


	//----- nvinfo : EIATTR_KPARAM_INFO
	.align		4
.L_59:
        /*0178*/ 	.byte	0x04, 0x17
        /*017a*/ 	.short	(.L_61 - .L_60)
.L_60:
        /*017c*/ 	.word	0x00000000
        /*0180*/ 	.short	0x001a
        /*0182*/ 	.short	0x0068
        /*0184*/ 	.byte	0x00, 0xf0, 0x11, 0x00


	//----- nvinfo : EIATTR_KPARAM_INFO
	.align		4
.L_61:
        /*0188*/ 	.byte	0x04, 0x17
        /*018a*/ 	.short	(.L_63 - .L_62)
.L_62:
        /*018c*/ 	.word	0x00000000
        /*0190*/ 	.short	0x0019
        /*0192*/ 	.short	0x0064
        /*0194*/ 	.byte	0x00, 0xf0, 0x11, 0x00


	//----- nvinfo : EIATTR_KPARAM_INFO
	.align		4
.L_63:
        /*0198*/ 	.byte	0x04, 0x17
        /*019a*/ 	.short	(.L_65 - .L_64)
.L_64:
        /*019c*/ 	.word	0x00000000
        /*01a0*/ 	.short	0x0018
        /*01a2*/ 	.short	0x0060
        /*01a4*/ 	.byte	0x00, 0xf0, 0x11, 0x00


	//----- nvinfo : EIATTR_KPARAM_INFO
	.align		4
.L_65:
        /*01a8*/ 	.byte	0x04, 0x17
        /*01aa*/ 	.short	(.L_67 - .L_66)
.L_66:
        /*01ac*/ 	.word	0x00000000
        /*01b0*/ 	.short	0x0017
        /*01b2*/ 	.short	0x005c
        /*01b4*/ 	.byte	0x00, 0xf0, 0x11, 0x00


	//----- nvinfo : EIATTR_KPARAM_INFO
	.align		4
.L_67:
        /*01b8*/ 	.byte	0x04, 0x17
        /*01ba*/ 	.short	(.L_69 - .L_68)
.L_68:
        /*01bc*/ 	.word	0x00000000
        /*01c0*/ 	.short	0x0016
        /*01c2*/ 	.short	0x0058
        /*01c4*/ 	.byte	0x00, 0xf0, 0x11, 0x00


	//----- nvinfo : EIATTR_KPARAM_INFO
	.align		4
.L_69:
        /*01c8*/ 	.byte	0x04, 0x17
        /*01ca*/ 	.short	(.L_71 - .L_70)
.L_70:
        /*01cc*/ 	.word	0x00000000
        /*01d0*/ 	.short	0x0015
        /*01d2*/ 	.short	0x0054
        /*01d4*/ 	.byte	0x00, 0xf0, 0x11, 0x00


	//----- nvinfo : EIATTR_KPARAM_INFO
	.align		4
.L_71:
        /*01d8*/ 	.byte	0x04, 0x17
        /*01da*/ 	.short	(.L_73 - .L_72)
.L_72:
        /*01dc*/ 	.word	0x00000000
        /*01e0*/ 	.short	0x0014
        /*01e2*/ 	.short	0x0050
        /*01e4*/ 	.byte	0x00, 0xf0, 0x11, 0x00


	//----- nvinfo : EIATTR_KPARAM_INFO
	.align		4
.L_73:
        /*01e8*/ 	.byte	0x04, 0x17
        /*01ea*/ 	.short	(.L_75 - .L_74)
.L_74:
        /*01ec*/ 	.word	0x00000000
        /*01f0*/ 	.short	0x0013
        /*01f2*/ 	.short	0x004c
        /*01f4*/ 	.byte	0x00, 0xf0, 0x11, 0x00


	//----- nvinfo : EIATTR_KPARAM_INFO
	.align		4
.L_75:
        /*01f8*/ 	.byte	0x04, 0x17
        /*01fa*/ 	.short	(.L_77 - .L_76)
.L_76:
        /*01fc*/ 	.word	0x00000000
        /*0200*/ 	.short	0x0012
        /*0202*/ 	.short	0x0048
        /*0204*/ 	.byte	0x00, 0xf0, 0x11, 0x00


	//----- nvinfo : EIATTR_KPARAM_INFO
	.align		4
.L_77:
        /*0208*/ 	.byte	0x04, 0x17
        /*020a*/ 	.short	(.L_79 - .L_78)
.L_78:
        /*020c*/ 	.word	0x00000000
        /*0210*/ 	.short	0x0011
        /*0212*/ 	.short	0x0044
        /*0214*/ 	.byte	0x00, 0xf0, 0x11, 0x00


	//----- nvinfo : EIATTR_KPARAM_INFO
	.align		4
.L_79:
        /*0218*/ 	.byte	0x04, 0x17
        /*021a*/ 	.short	(.L_81 - .L_80)
.L_80:
        /*021c*/ 	.word	0x00000000
        /*0220*/ 	.short	0x0010
        /*0222*/ 	.short	0x0040
        /*0224*/ 	.byte	0x00, 0xf0, 0x11, 0x00


	//----- nvinfo : EIATTR_KPARAM_INFO
	.align		4
.L_81:
        /*0228*/ 	.byte	0x04, 0x17
        /*022a*/ 	.short	(.L_83 - .L_82)
.L_82:
        /*022c*/ 	.word	0x00000000
        /*0230*/ 	.short	0x000f
        /*0232*/ 	.short	0x003c
        /*0234*/ 	.byte	0x00, 0xf0, 0x11, 0x00


	//----- nvinfo : EIATTR_KPARAM_INFO
	.align		4
.L_83:
        /*0238*/ 	.byte	0x04, 0x17
        /*023a*/ 	.short	(.L_85 - .L_84)
.L_84:
        /*023c*/ 	.word	0x00000000
        /*0240*/ 	.short	0x000e
        /*0242*/ 	.short	0x0038
        /*0244*/ 	.byte	0x00, 0xf0, 0x11, 0x00


	//----- nvinfo : EIATTR_KPARAM_INFO
	.align		4
.L_85:
        /*0248*/ 	.byte	0x04, 0x17
        /*024a*/ 	.short	(.L_87 - .L_86)
.L_86:
        /*024c*/ 	.word	0x00000000
        /*0250*/ 	.short	0x000d
        /*0252*/ 	.short	0x0034
        /*0254*/ 	.byte	0x00, 0xf0, 0x11, 0x00


	//----- nvinfo : EIATTR_KPARAM_INFO
	.align		4
.L_87:
        /*0258*/ 	.byte	0x04, 0x17
        /*025a*/ 	.short	(.L_89 - .L_88)
.L_88:
        /*025c*/ 	.word	0x00000000
        /*0260*/ 	.short	0x000c
        /*0262*/ 	.short	0x0030
        /*0264*/ 	.byte	0x00, 0xf0, 0x11, 0x00


	//----- nvinfo : EIATTR_KPARAM_INFO
	.align		4
.L_89:
        /*0268*/ 	.byte	0x04, 0x17
        /*026a*/ 	.short	(.L_91 - .L_90)
.L_90:
        /*026c*/ 	.word	0x00000000
        /*0270*/ 	.short	0x000b
        /*0272*/ 	.short	0x002c
        /*0274*/ 	.byte	0x00, 0xf0, 0x11, 0x00


	//----- nvinfo : EIATTR_KPARAM_INFO
	.align		4
.L_91:
        /*0278*/ 	.byte	0x04, 0x17
        /*027a*/ 	.short	(.L_93 - .L_92)
.L_92:
        /*027c*/ 	.word	0x00000000
        /*0280*/ 	.short	0x000a
        /*0282*/ 	.short	0x0028
        /*0284*/ 	.byte	0x00, 0xf0, 0x11, 0x00


	//----- nvinfo : EIATTR_KPARAM_INFO
	.align		4
.L_93:
        /*0288*/ 	.byte	0x04, 0x17
        /*028a*/ 	.short	(.L_95 - .L_94)
.L_94:
        /*028c*/ 	.word	0x00000000
        /*0290*/ 	.short	0x0009
        /*0292*/ 	.short	0x0024
        /*0294*/ 	.byte	0x00, 0xf0, 0x11, 0x00


	//----- nvinfo : EIATTR_KPARAM_INFO
	.align		4
.L_95:
        /*0298*/ 	.byte	0x04, 0x17
        /*029a*/ 	.short	(.L_97 - .L_96)
.L_96:
        /*029c*/ 	.word	0x00000000
        /*02a0*/ 	.short	0x0008
        /*02a2*/ 	.short	0x0020
        /*02a4*/ 	.byte	0x00, 0xf0, 0x11, 0x00


	//----- nvinfo : EIATTR_KPARAM_INFO
	.align		4
.L_97:
        /*02a8*/ 	.byte	0x04, 0x17
        /*02aa*/ 	.short	(.L_99 - .L_98)
.L_98:
        /*02ac*/ 	.word	0x00000000
        /*02b0*/ 	.short	0x0007
        /*02b2*/ 	.short	0x001c
        /*02b4*/ 	.byte	0x00, 0xf0, 0x11, 0x00


	//----- nvinfo : EIATTR_KPARAM_INFO
	.align		4
.L_99:
        /*02b8*/ 	.byte	0x04, 0x17
        /*02ba*/ 	.short	(.L_101 - .L_100)
.L_100:
        /*02bc*/ 	.word	0x00000000
        /*02c0*/ 	.short	0x0006
        /*02c2*/ 	.short	0x0018
        /*02c4*/ 	.byte	0x00, 0xf0, 0x11, 0x00


	//----- nvinfo : EIATTR_KPARAM_INFO
	.align		4
.L_101:
        /*02c8*/ 	.byte	0x04, 0x17
        /*02ca*/ 	.short	(.L_103 - .L_102)
.L_102:
        /*02cc*/ 	.word	0x00000000
        /*02d0*/ 	.short	0x0005
        /*02d2*/ 	.short	0x0014
        /*02d4*/ 	.byte	0x00, 0xf0, 0x11, 0x00


	//----- nvinfo : EIATTR_KPARAM_INFO
	.align		4
.L_103:
        /*02d8*/ 	.byte	0x04, 0x17
        /*02da*/ 	.short	(.L_105 - .L_104)
.L_104:
        /*02dc*/ 	.word	0x00000000
        /*02e0*/ 	.short	0x0004
        /*02e2*/ 	.short	0x0010
        /*02e4*/ 	.byte	0x00, 0xf0, 0x11, 0x00


	//----- nvinfo : EIATTR_KPARAM_INFO
	.align		4
.L_105:
        /*02e8*/ 	.byte	0x04, 0x17
        /*02ea*/ 	.short	(.L_107 - .L_106)
.L_106:
        /*02ec*/ 	.word	0x00000000
        /*02f0*/ 	.short	0x0003
        /*02f2*/ 	.short	0x000c
        /*02f4*/ 	.byte	0x00, 0xf0, 0x11, 0x00


	//----- nvinfo : EIATTR_KPARAM_INFO
	.align		4
.L_107:
        /*02f8*/ 	.byte	0x04, 0x17
        /*02fa*/ 	.short	(.L_109 - .L_108)
.L_108:
        /*02fc*/ 	.word	0x00000000
        /*0300*/ 	.short	0x0002
        /*0302*/ 	.short	0x0008
        /*0304*/ 	.byte	0x00, 0xf0, 0x11, 0x00


	//----- nvinfo : EIATTR_KPARAM_INFO
	.align		4
.L_109:
        /*0308*/ 	.byte	0x04, 0x17
        /*030a*/ 	.short	(.L_111 - .L_110)
.L_110:
        /*030c*/ 	.word	0x00000000
        /*0310*/ 	.short	0x0001
        /*0312*/ 	.short	0x0004
        /*0314*/ 	.byte	0x00, 0xf0, 0x11, 0x00


	//----- nvinfo : EIATTR_KPARAM_INFO
	.align		4
.L_111:
        /*0318*/ 	.byte	0x04, 0x17
        /*031a*/ 	.short	(.L_113 - .L_112)
.L_112:
        /*031c*/ 	.word	0x00000000
        /*0320*/ 	.short	0x0000
        /*0322*/ 	.short	0x0000
        /*0324*/ 	.byte	0x00, 0xf0, 0x11, 0x00


	//----- nvinfo : EIATTR_SPARSE_MMA_MASK
	.align		4
.L_113:
        /*0328*/ 	.byte	0x03, 0x50
        /*032a*/ 	.short	0x0000


	//----- nvinfo : EIATTR_MAXREG_COUNT
	.align		4
        /*032c*/ 	.byte	0x03, 0x1b
        /*032e*/ 	.short	0x00ff


	//----- nvinfo : EIATTR_EXTERNS
	.align		4
        /*0330*/ 	.byte	0x04, 0x0f
        /*0332*/ 	.short	(.L_115 - .L_114)


	//   ....[0]....
	.align		4
.L_114:
        /*0334*/ 	.word	index@(vprintf)


	//----- nvinfo : EIATTR_MERCURY_ISA_VERSION
	.align		4
.L_115:
        /*0338*/ 	.byte	0x03, 0x5f
        /*033a*/ 	.short	0x0101


	//----- nvinfo : EIATTR_VRC_CTA_INIT_COUNT
	.align		4
        /*033c*/ 	.byte	0x02, 0x4a
	.zero		1
	.zero		1


	//----- nvinfo : EIATTR_SYSCALL_OFFSETS
	.align		4
        /*0340*/ 	.byte	0x04, 0x46
        /*0342*/ 	.short	(.L_117 - .L_116)


	//   ....[0]....
.L_116:
        /*0344*/ 	.word	0x00003030


	//----- nvinfo : EIATTR_EXIT_INSTR_OFFSETS
	.align		4
.L_117:
        /*0348*/ 	.byte	0x04, 0x1c
        /*034a*/ 	.short	(.L_119 - .L_118)


	//   ....[0]....
.L_118:
        /*034c*/ 	.word	0x00003040


	//----- nvinfo : EIATTR_CRS_STACK_SIZE
	.align		4
.L_119:
        /*0350*/ 	.byte	0x04, 0x1e
        /*0352*/ 	.short	(.L_121 - .L_120)
.L_120:
        /*0354*/ 	.word	0x00000000


	//----- nvinfo : EIATTR_CBANK_PARAM_SIZE
	.align		4
.L_121:
        /*0358*/ 	.byte	0x03, 0x19
        /*035a*/ 	.short	0x00c8


	//----- nvinfo : EIATTR_PARAM_CBANK
	.align		4
        /*035c*/ 	.byte	0x04, 0x0a
        /*035e*/ 	.short	(.L_123 - .L_122)
	.align		4
.L_122:
        /*0360*/ 	.word	index@(.nv.constant0._Z7computeffffffffffffffffffffffffffffffffffffffffffffffffff)
        /*0364*/ 	.short	0x0380
        /*0366*/ 	.short	0x00c8


	//----- nvinfo : EIATTR_SW_WAR
	.align		4
.L_123:
        /*0368*/ 	.byte	0x04, 0x36
        /*036a*/ 	.short	(.L_125 - .L_124)
.L_124:
        /*036c*/ 	.word	0x00000008
.L_125:


//--------------------- .nv.callgraph             --------------------------
	.section	.nv.callgraph,"",@"SHT_CUDA_CALLGRAPH"
	.align	4
	.sectionentsize	8
	.align		4
        /*0000*/ 	.word	0x00000000
	.align		4
        /*0004*/ 	.word	0xffffffff
	.align		4
        /*0008*/ 	.word	index@(_Z7computeffffffffffffffffffffffffffffffffffffffffffffffffff)
	.align		4
        /*000c*/ 	.word	index@(vprintf)
	.align		4
        /*0010*/ 	.word	0x00000000
	.align		4
        /*0014*/ 	.word	0xfffffffe
	.align		4
        /*0018*/ 	.word	0x00000000
	.align		4
        /*001c*/ 	.word	0xfffffffd
	.align		4
        /*0020*/ 	.word	0x00000000
	.align		4
        /*0024*/ 	.word	0xfffffffc


//--------------------- .nv.constant4             --------------------------
	.section	.nv.constant4,"a",@progbits
	.align	8
	.align		8
.nv.constant4:
        /*0000*/ 	.dword	vprintf
	.align		8
        /*0008*/ 	.dword	$str
	.align		8
        /*0010*/ 	.dword	__cudart_i2opi_f


//--------------------- .text._Z7computeffffffffffffffffffffffffffffffffffffffffffffffffff --------------------------
	.section	.text._Z7computeffffffffffffffffffffffffffffffffffffffffffffffffff,"ax",@progbits
	.align	128
        .global         _Z7computeffffffffffffffffffffffffffffffffffffffffffffffffff
        .type           _Z7computeffffffffffffffffffffffffffffffffffffffffffffffffff,@function
        .size           _Z7computeffffffffffffffffffffffffffffffffffffffffffffffffff,(.L_x_55 - _Z7computeffffffffffffffffffffffffffffffffffffffffffffffffff)
        .other          _Z7computeffffffffffffffffffffffffffffffffffffffffffffffffff,@"STO_CUDA_ENTRY STV_DEFAULT"
_Z7computeffffffffffffffffffffffffffffffffffffffffffffffffff:
.text._Z7computeffffffffffffffffffffffffffffffffffffffffffffffffff:
[----:B------:R-:W0:Y:S08]  /*0000*/  LDC R1, c[0x0][0x37c] ;  /* 0x0000df00ff017b82 */ /* 0x000e300000000800 */
[----:B------:R-:W1:Y:S01]  /*0010*/  LDC.64 R2, c[0x0][0x380] ;  /* 0x0000e000ff027b82 */ /* 0x000e620000000a00 */
[----:B------:R-:W2:Y:S01]  /*0020*/  LDCU UR4, c[0x0][0x380] ;  /* 0x00007000ff0477ac */ /* 0x000ea20008000800 */
[----:B0-----:R-:W-:Y:S01]  /*0030*/  IADD3 R1, PT, PT, R1, -0x28, RZ ;  /* 0xffffffd801017810 */ /* 0x001fe20007ffe0ff */
[----:B------:R-:W0:Y:S05]  /*0040*/  LDCU UR6, c[0x0][0x2fc] ;  /* 0x00005f80ff0677ac */ /* 0x000e2a0008000800 */
[----:B------:R-:W3:Y:S01]  /*0050*/  LDC R6, c[0x0][0x2f8] ;  /* 0x0000be00ff067b82 */ /* 0x000ee20000000800 */
[----:B--2---:R-:W-:Y:S01]  /*0060*/  MOV R0, UR4 ;  /* 0x0000000400007c02 */ /* 0x004fe20008000f00 */
[----:B-1----:R-:W-:-:S04]  /*0070*/  FADD R3, R3, 1.04079997835582365499e+23 ;  /* 0x65b0518103037421 */ /* 0x002fc80000000000 */
[----:B------:R-:W-:-:S04]  /*0080*/  FMUL R3, R3, 4 ;  /* 0x4080000003037820 */ /* 0x000fc80000400000 */
[----:B------:R-:W-:-:S04]  /*0090*/  FMUL R3, R3, 1 ;  /* 0x3f80000003037820 */ /* 0x000fc80000400000 */
[----:B------:R-:W-:-:S04]  /*00a0*/  FMUL R3, R3, 1 ;  /* 0x3f80000003037820 */ /* 0x000fc80000400000 */
[----:B------:R-:W-:-:S05]  /*00b0*/  FMUL R3, R3, 1 ;  /* 0x3f80000003037820 */ /* 0x000fca0000400000 */
[----:B------:R-:W-:-:S13]  /*00c0*/  FSETP.NEU.AND P0, PT, R3, R2, PT ;  /* 0x000000020300720b */ /* 0x000fda0003f0d000 */
[----:B0-----:R-:W-:Y:S05]  /*00d0*/  @P0 BRA `(.L_x_0) ;  /* 0x0000002c00ac0947 */ /* 0x001fea0003800000 */
[----:B------:R-:W0:Y:S08]  /*00e0*/  LDC R8, c[0x0][0x3a0] ;  /* 0x0000e800ff087b82 */ /* 0x000e300000000800 */
[----:B------:R-:W0:Y:S08]  /*00f0*/  LDC.64 R10, c[0x0][0x398] ;  /* 0x0000e600ff0a7b82 */ /* 0x000e300000000a00 */
[----:B------:R-:W1:Y:S01]  /*0100*/  LDC.64 R4, c[0x0][0x390] ;  /* 0x0000e400ff047b82 */ /* 0x000e620000000a00 */
[----:B0-----:R-:W-:Y:S01]  /*0110*/  FFMA R8, R8, 1.28430000243978948072e+36, R11 ;  /* 0x7b7758e108087823 */ /* 0x001fe2000000000b */
[----:B------:R-:W-:-:S05]  /*0120*/  FADD R3, R10, -1.62289997549228269388e+35 ;  /* 0xf9fa0c1e0a037421 */ /* 0x000fca0000000000 */
[----:B------:R-:W-:Y:S01]  /*0130*/  FSETP.GEU.AND P0, PT, |R3|, |R8|, PT ;  /* 0x400000080300720b */ /* 0x000fe20003f0e200 */
[----:B-1----:R-:W-:Y:S01]  /*0140*/  FADD R4, -R4, -1.2751816025355835345e-42 ;  /* 0x8000038e04047421 */ /* 0x002fe20000000100 */
[----:B------:R-:W-:-:S04]  /*0150*/  FADD R5, -R5, 1.344600033868262074e-22 ;  /* 0x1b228d5b05057421 */ /* 0x000fc80000000100 */
[----:B------:R-:W-:Y:S01]  /*0160*/  FADD R4, R4, -|R5| ;  /* 0xc000000504047221 */ /* 0x000fe20000000000 */
[----:B------:R-:W-:-:S06]  /*0170*/  FADD R5, |R3|, -RZ ;  /* 0x800000ff03057221 */ /* 0x000fcc0000000200 */
[----:B------:R-:W-:Y:S05]  /*0180*/  @!P0 BRA `(.L_x_1) ;  /* 0x0000000000ec8947 */ /* 0x000fea0003800000 */
[----:B------:R-:W-:-:S05]  /*0190*/  FMUL R10, |R8|, 8388608 ;  /* 0x4b000000080a7820 */ /* 0x000fca0000400200 */
[----:B------:R-:W-:-:S13]  /*01a0*/  FSETP.GTU.AND P0, PT, R5, R10, PT ;  /* 0x0000000a0500720b */ /* 0x000fda0003f0c000 */
[----:B------:R-:W-:Y:S05]  /*01b0*/  @P0 BRA `(.L_x_2) ;  /* 0x0000000000700947 */ /* 0x000fea0003800000 */
[C---:B------:R-:W-:Y:S01]  /*01c0*/  FMUL R7, |R8|.reuse, 16777216 ;  /* 0x4b80000008077820 */ /* 0x040fe20000400200 */
[C---:B------:R-:W-:Y:S01]  /*01d0*/  FSETP.GEU.AND P0, PT, |R8|.reuse, 1.175494350822287508e-38, PT ;  /* 0x008000000800780b */ /* 0x040fe20003f0e200 */
[----:B------:R-:W-:Y:S01]  /*01e0*/  FMUL R10, R5, 16777216 ;  /* 0x4b800000050a7820 */ /* 0x000fe20000400000 */
[----:B------:R-:W-:Y:S02]  /*01f0*/  FADD R9, |R8|, -RZ ;  /* 0x800000ff08097221 */ /* 0x000fe40000000200 */
[----:B------:R-:W-:Y:S02]  /*0200*/  FSEL R7, R7, |R8|, !P0 ;  /* 0x4000000807077208 */ /* 0x000fe40004000000 */
[----:B------:R-:W-:-:S04]  /*0210*/  FSEL R10, R10, R5, !P0 ;  /* 0x000000050a0a7208 */ /* 0x000fc80004000000 */
[----:B------:R-:W0:Y:S02]  /*0220*/  MUFU.RCP R7, R7 ;  /* 0x0000000700077308 */ /* 0x000e240000001000 */
[----:B0-----:R-:W-:-:S06]  /*0230*/  FMUL R10, R7, R10 ;  /* 0x0000000a070a7220 */ /* 0x001fcc0000400000 */
[----:B------:R-:W0:Y:S02]  /*0240*/  FRND.TRUNC R10, R10 ;  /* 0x0000000a000a7307 */ /* 0x000e24000020d000 */
[----:B0-----:R-:W-:-:S05]  /*0250*/  FFMA R11, -|R8|, R10, R5 ;  /* 0x0000000a080b7223 */ /* 0x001fca0000000305 */
[----:B------:R-:W-:-:S13]  /*0260*/  ISETP.GE.U32.AND P0, PT, R11, R9, PT ;  /* 0x000000090b00720c */ /* 0x000fda0003f06070 */
[----:B------:R-:W-:Y:S05]  /*0270*/  @!P0 BRA `(.L_x_3) ;  /* 0x0000000000388947 */ /* 0x000fea0003800000 */
[----:B------:R-:W-:-:S04]  /*0280*/  ISETP.GE.U32.AND P0, PT, R11, -0x7fffffff, PT ;  /* 0x800000010b00780c */ /* 0x000fc80003f06070 */
[----:B------:R-:W-:-:S09]  /*0290*/  FSETP.GEU.OR P1, PT, R11, -|R8|, !P0 ;  /* 0xc00000080b00720b */ /* 0x000fd2000472e400 */
[----:B------:R-:W-:-:S04]  /*02a0*/  @P0 FADD R7, R10, -1 ;  /* 0xbf8000000a070421 */ /* 0x000fc80000000000 */
[----:B------:R-:W-:-:S05]  /*02b0*/  @!P1 FADD R7, R7, -1 ;  /* 0xbf80000007079421 */ /* 0x000fca0000000000 */
[----:B------:R-:W-:Y:S01]  /*02c0*/  @P0 MOV R10, R7 ;  /* 0x00000007000a0202 */ /* 0x000fe20000000f00 */
[----:B------:R-:W-:Y:S06]  /*02d0*/  @P0 BRA `(.L_x_3) ;  /* 0x0000000000200947 */ /* 0x000fec0003800000 */
[----:B------:R-:W-:Y:S01]  /*02e0*/  FADD R7, |R8|, |R8| ;  /* 0x4000000808077221 */ /* 0x000fe20000000200 */
[----:B------:R-:W-:-:S04]  /*02f0*/  FADD R10, R10, 1 ;  /* 0x3f8000000a0a7421 */ /* 0x000fc80000000000 */
[----:B------:R-:W-:-:S13]  /*0300*/  FSETP.GE.AND P0, PT, R11, R7, PT ;  /* 0x000000070b00720b */ /* 0x000fda0003f06000 */
[----:B------:R-:W-:-:S05]  /*0310*/  @P0 FFMA R7, |R8|, -3, R11 ;  /* 0xc040000008070823 */ /* 0x000fca000000020b */
[----:B------:R-:W-:Y:S01]  /*0320*/  FSETP.GE.AND P1, PT, R7, RZ, P0 ;  /* 0x000000ff0700720b */ /* 0x000fe20000726000 */
[----:B------:R-:W-:-:S12]  /*0330*/  @P0 FADD R7, R10, 1 ;  /* 0x3f8000000a070421 */ /* 0x000fd80000000000 */
[----:B------:R-:W-:-:S05]  /*0340*/  @P1 FADD R7, R7, 1 ;  /* 0x3f80000007071421 */ /* 0x000fca0000000000 */
[----:B------:R-:W-:-:S07]  /*0350*/  @P0 MOV R10, R7 ;  /* 0x00000007000a0202 */ /* 0x000fce0000000f00 */
.L_x_3:
[----:B------:R-:W-:Y:S01]  /*0360*/  FFMA R5, -|R8|, R10, R5 ;  /* 0x0000000a08057223 */ /* 0x000fe20000000305 */
[----:B------:R-:W-:Y:S06]  /*0370*/  BRA `(.L_x_1) ;  /* 0x0000000000707947 */ /* 0x000fec0003800000 */
.L_x_2:
[----:B------:R-:W-:Y:S02]  /*0380*/  LOP3.LUT R12, R10, 0xff800000, RZ, 0xc0, !PT ;  /* 0xff8000000a0c7812 */ /* 0x000fe400078ec0ff */
[----:B------:R-:W-:Y:S02]  /*0390*/  FSETP.GT.AND P2, PT, |R8|, RZ, PT ;  /* 0x000000ff0800720b */ /* 0x000fe40003f44200 */
[C---:B------:R-:W-:Y:S02]  /*03a0*/  IADD3 R9, PT, PT, R5.reuse, 0xb800000, -R12 ;  /* 0x0b80000005097810 */ /* 0x040fe40007ffe80c */
[----:B------:R-:W-:Y:S02]  /*03b0*/  LOP3.LUT R7, R5, 0x7fffff, RZ, 0xc0, !PT ;  /* 0x007fffff05077812 */ /* 0x000fe400078ec0ff */
[----:B------:R-:W-:Y:S02]  /*03c0*/  LOP3.LUT P1, R9, R9, 0xff800000, RZ, 0xc0, !PT ;  /* 0xff80000009097812 */ /* 0x000fe4000782c0ff */
[----:B------:R-:W-:-:S02]  /*03d0*/  ISETP.GT.U32.AND P0, PT, R5, 0x7f7fffff, PT ;  /* 0x7f7fffff0500780c */ /* 0x000fc40003f04070 */
[----:B------:R-:W-:Y:S02]  /*03e0*/  FSEL R12, R12, +QNAN , P2 ;  /* 0x7fffffff0c0c7808 */ /* 0x000fe40001000000 */
[----:B------:R-:W-:Y:S02]  /*03f0*/  LOP3.LUT R7, R7, 0x3f800000, RZ, 0xfc, !PT ;  /* 0x3f80000007077812 */ /* 0x000fe400078efcff */
[----:B------:R-:W-:-:S05]  /*0400*/  FSEL R13, R12, +QNAN , !P0 ;  /* 0x7fffffff0c0d7808 */ /* 0x000fca0004000000 */
[----:B------:R-:W-:Y:S05]  /*0410*/  @!P1 BRA `(.L_x_4) ;  /* 0x0000000000409947 */ /* 0x000fea0003800000 */
[----:B------:R-:W-:-:S04]  /*0420*/  LOP3.LUT R10, R10, 0x7fffff, RZ, 0xc0, !PT ;  /* 0x007fffff0a0a7812 */ /* 0x000fc800078ec0ff */
[----:B------:R-:W-:-:S04]  /*0430*/  LOP3.LUT R10, R10, 0x3f800000, RZ, 0xfc, !PT ;  /* 0x3f8000000a0a7812 */ /* 0x000fc800078efcff */
[----:B------:R0:W1:Y:S03]  /*0440*/  MUFU.RCP R5, R10 ;  /* 0x0000000a00057308 */ /* 0x0000660000001000 */
.L_x_5:
[----:B------:R-:W-:-:S04]  /*0450*/  VIMNMX.U32 R8, PT, PT, R9, 0xb800000, PT ;  /* 0x0b80000009087848 */ /* 0x000fc80003fe0000 */
[C---:B------:R-:W-:Y:S01]  /*0460*/  IADD3 R9, PT, PT, -R8.reuse, R9, RZ ;  /* 0x0000000908097210 */ /* 0x040fe20007ffe1ff */
[----:B------:R-:W-:-:S03]  /*0470*/  IMAD.IADD R7, R8, 0x1, R7 ;  /* 0x0000000108077824 */ /* 0x000fc600078e0207 */
[----:B------:R-:W-:Y:S01]  /*0480*/  ISETP.NE.AND P1, PT, R9, RZ, PT ;  /* 0x000000ff0900720c */ /* 0x000fe20003f25270 */
[----:B-1----:R-:W-:-:S04]  /*0490*/  FMUL R12, R5, R7 ;  /* 0x00000007050c7220 */ /* 0x002fc80000400000 */
[----:B------:R-:W-:-:S04]  /*04a0*/  FFMA R11, -R10, R12, R7 ;  /* 0x0000000c0a0b7223 */ /* 0x000fc80000000107 */
[----:B------:R-:W-:-:S04]  /*04b0*/  FFMA R12, R5, R11, R12 ;  /* 0x0000000b050c7223 */ /* 0x000fc8000000000c */
[----:B------:R-:W-:-:S04]  /*04c0*/  FFMA R11, -R10, R12, R7 ;  /* 0x0000000c0a0b7223 */ /* 0x000fc80000000107 */
[----:B------:R-:W-:-:S06]  /*04d0*/  FFMA.RZ R11, R5, R11, R12 ;  /* 0x0000000b050b7223 */ /* 0x000fcc000000c00c */
[----:B------:R-:W1:Y:S02]  /*04e0*/  FRND.TRUNC R11, R11 ;  /* 0x0000000b000b7307 */ /* 0x000e64000020d000 */
[----:B-1----:R-:W-:-:S05]  /*04f0*/  FFMA R7, -R10, R11, R7 ;  /* 0x0000000b0a077223 */ /* 0x002fca0000000107 */
[----:B------:R-:W-:-:S13]  /*0500*/  ISETP.NE.AND P0, PT, R7, RZ, PT ;  /* 0x000000ff0700720c */ /* 0x000fda0003f05270 */
[----:B------:R-:W-:Y:S05]  /*0510*/  @P0 BRA P1, `(.L_x_5) ;  /* 0xfffffffc00cc0947 */ /* 0x000fea000083ffff */
.L_x_4:
[----:B------:R-:W-:-:S04]  /*0520*/  FMUL R8, R7, 1.1920928955078125e-07 ;  /* 0x3400000007087820 */ /* 0x000fc80000400000 */
[----:B------:R-:W-:-:S07]  /*0530*/  FMUL R5, R13, R8 ;  /* 0x000000080d057220 */ /* 0x000fce0000400000 */
.L_x_1:
[C---:B------:R-:W-:Y:S02]  /*0540*/  FSETP.NAN.AND P0, PT, |R5|.reuse, |R5|, PT ;  /* 0x400000050500720b */ /* 0x040fe40003f08200 */
[----:B------:R-:W-:Y:S01]  /*0550*/  LOP3.LUT R8, R5, 0x80000000, R3, 0xb8, !PT ;  /* 0x8000000005087812 */ /* 0x000fe200078eb803 */
[----:B------:R-:W-:-:S03]  /*0560*/  FADD R3, |R4|, -RZ ;  /* 0x800000ff04037221 */ /* 0x000fc60000000200 */
[----:B0-----:R-:W-:-:S04]  /*0570*/  FSEL R10, R5, R8, P0 ;  /* 0x00000008050a7208 */ /* 0x001fc80000000000 */
[----:B------:R-:W-:-:S13]  /*0580*/  FSETP.GEU.AND P0, PT, |R4|, |R10|, PT ;  /* 0x4000000a0400720b */ /* 0x000fda0003f0e200 */
        /* <DEDUP_REMOVED lines=30> */
.L_x_8:
[----:B------:R-:W-:Y:S01]  /*0770*/  FFMA R3, -|R10|, R8, R3 ;  /* 0x000000080a037223 */ /* 0x000fe20000000303 */
[----:B------:R-:W-:Y:S06]  /*0780*/  BRA `(.L_x_6) ;  /* 0x0000000000707947 */ /* 0x000fec0003800000 */
.L_x_7:
        /* <DEDUP_REMOVED lines=13> */
.L_x_10:
[----:B------:R-:W-:-:S04]  /*0860*/  VIMNMX.U32 R8, PT, PT, R7, 0xb800000, PT ;  /* 0x0b80000007087848 */ /* 0x000fc80003fe0000 */
[----:B------:R-:W-:Y:S01]  /*0870*/  IADD3 R5, PT, PT, R8, R5, RZ ;  /* 0x0000000508057210 */ /* 0x000fe20007ffe0ff */
[----:B------:R-:W-:-:S04]  /*0880*/  IMAD.IADD R7, R7, 0x1, -R8 ;  /* 0x0000000107077824 */ /* 0x000fc800078e0a08 */
[----:B-1----:R-:W-:Y:S01]  /*0890*/  FMUL R10, R11, R5 ;  /* 0x000000050b0a7220 */ /* 0x002fe20000400000 */
[----:B------:R-:W-:-:S03]  /*08a0*/  ISETP.NE.AND P1, PT, R7, RZ, PT ;  /* 0x000000ff0700720c */ /* 0x000fc60003f25270 */
[----:B------:R-:W-:-:S04]  /*08b0*/  FFMA R3, -R12, R10, R5 ;  /* 0x0000000a0c037223 */ /* 0x000fc80000000105 */
[----:B------:R-:W-:-:S04]  /*08c0*/  FFMA R10, R11, R3, R10 ;  /* 0x000000030b0a7223 */ /* 0x000fc8000000000a */
[----:B------:R-:W-:-:S04]  /*08d0*/  FFMA R3, -R12, R10, R5 ;  /* 0x0000000a0c037223 */ /* 0x000fc80000000105 */
[----:B------:R-:W-:-:S04]  /*08e0*/  FFMA.RZ R3, R11, R3, R10 ;  /* 0x000000030b037223 */ /* 0x000fc8000000c00a */
[----:B------:R-:W1:Y:S02]  /*08f0*/  FRND.TRUNC R10, R3 ;  /* 0x00000003000a7307 */ /* 0x000e64000020d000 */
[----:B-1----:R-:W-:-:S05]  /*0900*/  FFMA R5, -R12, R10, R5 ;  /* 0x0000000a0c057223 */ /* 0x002fca0000000105 */
[----:B------:R-:W-:-:S13]  /*0910*/  ISETP.NE.AND P0, PT, R5, RZ, PT ;  /* 0x000000ff0500720c */ /* 0x000fda0003f05270 */
[----:B------:R-:W-:Y:S05]  /*0920*/  @P0 BRA P1, `(.L_x_10) ;  /* 0xfffffffc00cc0947 */ /* 0x000fea000083ffff */
.L_x_9:
[----:B------:R-:W-:-:S04]  /*0930*/  FMUL R8, R5, 1.1920928955078125e-07 ;  /* 0x3400000005087820 */ /* 0x000fc80000400000 */
[----:B------:R-:W-:-:S07]  /*0940*/  FMUL R3, R9, R8 ;  /* 0x0000000809037220 */ /* 0x000fce0000400000 */
.L_x_6:
[----:B------:R-:W1:Y:S01]  /*0950*/  LDC.64 R8, c[0x0][0x388] ;  /* 0x0000e200ff087b82 */ /* 0x000e620000000a00 */
[C---:B------:R-:W-:Y:S02]  /*0960*/  FSETP.NAN.AND P0, PT, |R3|.reuse, |R3|, PT ;  /* 0x400000030300720b */ /* 0x040fe40003f08200 */
[----:B------:R-:W-:-:S04]  /*0970*/  LOP3.LUT R4, R3, 0x80000000, R4, 0xb8, !PT ;  /* 0x8000000003047812 */ /* 0x000fc800078eb804 */
[----:B------:R-:W-:-:S05]  /*0980*/  FSEL R3, R3, R4, P0 ;  /* 0x0000000403037208 */ /* 0x000fca0000000000 */
[----:B-1----:R-:W-:-:S05]  /*0990*/  FFMA R3, R8, R9, R3 ;  /* 0x0000000908037223 */ /* 0x002fca0000000003 */
[----:B------:R-:W-:-:S13]  /*09a0*/  FSETP.GE.AND P0, PT, R3, R2, PT ;  /* 0x000000020300720b */ /* 0x000fda0003f06000 */
[----:B------:R-:W-:Y:S05]  /*09b0*/  @!P0 BRA `(.L_x_0) ;  /* 0x0000002400748947 */ /* 0x000fea0003800000 */
[----:B------:R-:W1:Y:S01]  /*09c0*/  LDC R8, c[0x0][0x3a4] ;  /* 0x0000e900ff087b82 */ /* 0x000e620000000800 */
[----:B------:R-:W-:Y:S01]  /*09d0*/  HFMA2 R2, -RZ, RZ, 0, 0.10736083984375 ;  /* 0x00002edfff027431 */ /* 0x000fe200000001ff */
[----:B------:R-:W-:-:S05]  /*09e0*/  MOV R3, 0x7f800000 ;  /* 0x7f80000000037802 */ /* 0x000fca0000000f00 */
[----:B------:R-:W-:-:S04]  /*09f0*/  FFMA R2, R3, -R2, 1 ;  /* 0x3f80000003027423 */ /* 0x000fc80000000802 */
[----:B------:R-:W-:Y:S01]  /*0a00*/  FFMA R2, R2, R3, +INF ;  /* 0x7f80000002027423 */ /* 0x000fe20000000003 */
[----:B-1----:R-:W1:Y:S03]  /*0a10*/  FCHK P0, R8, 1.6814180273433480034e-41 ;  /* 0x00002edf08007902 */ /* 0x002e660000000000 */
[----:B------:R-:W-:-:S04]  /*0a20*/  FFMA R3, R2, R8, RZ ;  /* 0x0000000802037223 */ /* 0x000fc800000000ff */
[----:B------:R-:W-:-:S04]  /*0a30*/  FFMA R4, R3, -1.6814180273433480034e-41, R8 ;  /* 0x80002edf03047823 */ /* 0x000fc80000000008 */
[----:B------:R-:W-:Y:S01]  /*0a40*/  FFMA R2, R2, R4, R3 ;  /* 0x0000000402027223 */ /* 0x000fe20000000003 */
[----:B-1----:R-:W-:Y:S06]  /*0a50*/  @!P0 BRA `(.L_x_11) ;  /* 0x0000000000148947 */ /* 0x002fec0003800000 */
[----:B------:R-:W1:Y:S01]  /*0a60*/  LDCU UR4, c[0x0][0x3a4] ;  /* 0x00007480ff0477ac */ /* 0x000e620008000800 */
[----:B------:R-:W-:Y:S02]  /*0a70*/  MOV R3, 0x2edf ;  /* 0x00002edf00037802 */ /* 0x000fe40000000f00 */
[----:B------:R-:W-:Y:S02]  /*0a80*/  MOV R10, 0xab0 ;  /* 0x00000ab0000a7802 */ /* 0x000fe40000000f00 */
[----:B-1----:R-:W-:-:S07]  /*0a90*/  MOV R2, UR4 ;  /* 0x0000000400027c02 */ /* 0x002fce0008000f00 */
[----:B0--3--:R-:W-:Y:S05]  /*0aa0*/  CALL.REL.NOINC `($__internal_1_$__cuda_sm3x_div_rn_noftz_f32_slowpath) ;  /* 0x0000002400c47944 */ /* 0x009fea0003c00000 */
.L_x_11:
[----:B------:R-:W-:Y:S01]  /*0ab0*/  VIADD R3, R2, 0xf3000000 ;  /* 0xf300000002037836 */ /* 0x000fe20000000000 */
[----:B------:R1:W2:Y:S01]  /*0ac0*/  MUFU.RSQ R5, R2 ;  /* 0x0000000200057308 */ /* 0x0002a20000001400 */
[----:B------:R-:W-:Y:S03]  /*0ad0*/  BSSY.RECONVERGENT B0, `(.L_x_12) ;  /* 0x000000b000007945 */ /* 0x000fe60003800200 */
[----:B------:R-:W-:-:S13]  /*0ae0*/  ISETP.GT.U32.AND P0, PT, R3, 0x727fffff, PT ;  /* 0x727fffff0300780c */ /* 0x000fda0003f04070 */
[----:B-12---:R-:W-:Y:S05]  /*0af0*/  @!P0 BRA `(.L_x_13) ;  /* 0x0000000000108947 */ /* 0x006fea0003800000 */
[----:B------:R-:W-:-:S07]  /*0b00*/  MOV R13, 0xb20 ;  /* 0x00000b20000d7802 */ /* 0x000fce0000000f00 */
[----:B0--3--:R-:W-:Y:S05]  /*0b10*/  CALL.REL.NOINC `($__internal_0_$__cuda_sm20_sqrt_rn_f32_slowpath) ;  /* 0x00000024004c7944 */ /* 0x009fea0003c00000 */
[----:B------:R-:W-:Y:S01]  /*0b20*/  MOV R2, R7 ;  /* 0x0000000700027202 */ /* 0x000fe20000000f00 */
[----:B------:R-:W-:Y:S06]  /*0b30*/  BRA `(.L_x_14) ;  /* 0x0000000000107947 */ /* 0x000fec0003800000 */
.L_x_13:
[C---:B------:R-:W-:Y:S01]  /*0b40*/  FMUL.FTZ R3, R5.reuse, R2 ;  /* 0x0000000205037220 */ /* 0x040fe20000410000 */
[----:B------:R-:W-:-:S03]  /*0b50*/  FMUL.FTZ R4, R5, 0.5 ;  /* 0x3f00000005047820 */ /* 0x000fc60000410000 */
[----:B------:R-:W-:-:S04]  /*0b60*/  FFMA R2, -R3, R3, R2 ;  /* 0x0000000303027223 */ /* 0x000fc80000000102 */
[----:B------:R-:W-:-:S07]  /*0b70*/  FFMA R2, R2, R4, R3 ;  /* 0x0000000402027223 */ /* 0x000fce0000000003 */
.L_x_14:
[----:B------:R-:W-:Y:S05]  /*0b80*/  BSYNC.RECONVERGENT B0 ;  /* 0x0000000000007941 */ /* 0x000fea0003800200 */
.L_x_12:
[----:B------:R-:W1:Y:S01]  /*0b90*/  LDCU UR4, c[0x0][0x380] ;  /* 0x00007000ff0477ac */ /* 0x000e620008000800 */
[----:B------:R-:W-:Y:S01]  /*0ba0*/  BSSY.RECONVERGENT B0, `(.L_x_0) ;  /* 0x000023e000007945 */ /* 0x000fe20003800200 */
[----:B-1----:R-:W-:-:S13]  /*0bb0*/  FSETP.GE.AND P0, PT, R2, UR4, PT ;  /* 0x0000000402007c0b */ /* 0x002fda000bf06000 */
[----:B------:R-:W-:Y:S05]  /*0bc0*/  @!P0 BRA `(.L_x_15) ;  /* 0x0000002000ec8947 */ /* 0x000fea0003800000 */
[----:B------:R-:W1:Y:S01]  /*0bd0*/  LDC R0, c[0x0][0x3d0] ;  /* 0x0000f400ff007b82 */ /* 0x000e620000000800 */
[----:B------:R-:W-:Y:S02]  /*0be0*/  HFMA2 R3, -RZ, RZ, 3.4921875, 0 ;  /* 0x42fc0000ff037431 */ /* 0x000fe400000001ff */
[----:B------:R-:W-:Y:S02]  /*0bf0*/  IMAD.MOV.U32 R9, RZ, RZ, 0x7f800000 ;  /* 0x7f800000ff097424 */ /* 0x000fe400078e00ff */
[----:B------:R-:W-:-:S03]  /*0c00*/  HFMA2 R8, -RZ, RZ, 1.125, -9232 ;  /* 0x3c80f082ff087431 */ /* 0x000fc600000001ff */
[----:B------:R-:W2:Y:S01]  /*0c10*/  LDC R11, c[0x0][0x3e0] ;  /* 0x0000f800ff0b7b82 */ /* 0x000ea20000000800 */
[----:B-1----:R-:W-:-:S04]  /*0c20*/  FADD R0, R0, 1.4757000139245732224e-37 ;  /* 0x0248dca400007421 */ /* 0x002fc80000000000 */
[----:B------:R-:W-:Y:S01]  /*0c30*/  FMUL R2, |R0|, 1.4426950216293334961 ;  /* 0x3fb8aa3b00027820 */ /* 0x000fe20000400200 */
[----:B--2---:R-:W-:Y:S08]  /*0c40*/  FCHK P2, R11, 1.1371537037995890531e-41 ;  /* 0x00001fb30b007902 */ /* 0x004ff00000040000 */
[----:B------:R-:W1:Y:S02]  /*0c50*/  FRND.TRUNC R2, R2 ;  /* 0x0000000200027307 */ /* 0x000e64000020d000 */
[----:B-1----:R-:W-:-:S02]  /*0c60*/  FSETP.GT.AND P0, PT, |R2|, 126, PT ;  /* 0x42fc00000200780b */ /* 0x002fc40003f04200 */
[----:B------:R-:W-:-:S04]  /*0c70*/  LOP3.LUT R3, R3, 0x80000000, R2, 0xb8, !PT ;  /* 0x8000000003037812 */ /* 0x000fc800078eb802 */
[----:B------:R-:W-:-:S05]  /*0c80*/  FSEL R3, R3, R2, P0 ;  /* 0x0000000203037208 */ /* 0x000fca0000000000 */
[----:B------:R-:W-:-:S04]  /*0c90*/  FFMA R0, R3, -0.69314718246459960938, |R0| ;  /* 0xbf31721803007823 */ /* 0x000fc80000000400 */
[C---:B------:R-:W-:Y:S01]  /*0ca0*/  FFMA R0, R3.reuse, 1.9046542121259335545e-09, R0 ;  /* 0x3102e30803007823 */ /* 0x040fe20000000000 */
[----:B------:R-:W-:-:S03]  /*0cb0*/  FADD R3, R3, 12583037 ;  /* 0x4b40007d03037421 */ /* 0x000fc60000000000 */
[----:B------:R-:W-:Y:S02]  /*0cc0*/  FMUL R0, R0, 1.4426950216293334961 ;  /* 0x3fb8aa3b00007820 */ /* 0x000fe40000400000 */
[----:B------:R-:W-:-:S04]  /*0cd0*/  SHF.L.U32 R3, R3, 0x17, RZ ;  /* 0x0000001703037819 */ /* 0x000fc800000006ff */
[----:B------:R-:W1:Y:S02]  /*0ce0*/  MUFU.EX2 R0, R0 ;  /* 0x0000000000007308 */ /* 0x000e640000000800 */
[----:B-1----:R-:W-:Y:S01]  /*0cf0*/  FMUL R3, R3, R0 ;  /* 0x0000000003037220 */ /* 0x002fe20000400000 */
[----:B------:R-:W-:-:S05]  /*0d00*/  MOV R0, 0x3f800000 ;  /* 0x3f80000000007802 */ /* 0x000fca0000000f00 */
[----:B------:R-:W1:Y:S02]  /*0d10*/  MUFU.RCP R2, R3 ;  /* 0x0000000300027308 */ /* 0x000e640000001000 */
[----:B-1----:R-:W-:-:S04]  /*0d20*/  FMUL.FTZ R2, R2, 0.125 ;  /* 0x3e00000002027820 */ /* 0x002fc80000410000 */
[----:B------:R-:W-:Y:S01]  /*0d30*/  FFMA R4, R3, 2, R2 ;  /* 0x4000000003047823 */ /* 0x000fe20000000002 */
[----:B------:R-:W-:-:S03]  /*0d40*/  FFMA R3, R9, -1.1371537037995890531e-41, R0 ;  /* 0x80001fb309037823 */ /* 0x000fc60000000000 */
[C---:B------:R-:W-:Y:S01]  /*0d50*/  FMUL R2, |R4|.reuse, 2.8853900432586669922 ;  /* 0x4038aa3b04027820 */ /* 0x040fe20000400200 */
[C---:B------:R-:W-:Y:S01]  /*0d60*/  FMUL R7, R4.reuse, R4 ;  /* 0x0000000404077220 */ /* 0x040fe20000400000 */
[C---:B------:R-:W-:Y:S01]  /*0d70*/  FSETP.GE.AND P1, PT, |R4|.reuse, 0.60000002384185791016, PT ;  /* 0x3f19999a0400780b */ /* 0x040fe20003f26200 */
[----:B------:R-:W-:Y:S01]  /*0d80*/  FFMA R3, R3, R9, +INF ;  /* 0x7f80000003037423 */ /* 0x000fe20000000009 */
[----:B------:R-:W-:Y:S01]  /*0d90*/  FSETP.GE.AND P0, PT, |R4|, 9.010913848876953125, PT ;  /* 0x41102cb40400780b */ /* 0x000fe20003f06200 */
[C---:B------:R-:W-:Y:S01]  /*0da0*/  FFMA R8, R7.reuse, R8, -0.052303962409496307373 ;  /* 0xbd563cae07087423 */ /* 0x040fe20000000008 */
[----:B------:R-:W1:Y:S02]  /*0db0*/  MUFU.EX2 R2, R2 ;  /* 0x0000000200027308 */ /* 0x000e640000000800 */
[----:B-1----:R-:W-:Y:S01]  /*0dc0*/  FADD R5, R2, 1 ;  /* 0x3f80000002057421 */ /* 0x002fe20000000000 */
[----:B------:R-:W-:Y:S01]  /*0dd0*/  FFMA R2, R7, R8, 0.1331529766321182251 ;  /* 0x3e08594107027423 */ /* 0x000fe20000000008 */
[----:B------:R-:W-:-:S03]  /*0de0*/  FFMA R8, R3, R11, RZ ;  /* 0x0000000b03087223 */ /* 0x000fc600000000ff */
[C---:B------:R-:W-:Y:S01]  /*0df0*/  FFMA R2, R7.reuse, R2, -0.33332768082618713379 ;  /* 0xbeaaa9ed07027423 */ /* 0x040fe20000000002 */
[----:B------:R-:W1:Y:S01]  /*0e00*/  MUFU.RCP R5, R5 ;  /* 0x0000000500057308 */ /* 0x000e620000001000 */
[----:B------:R-:W-:Y:S02]  /*0e10*/  FFMA R9, R8, -1.1371537037995890531e-41, R11 ;  /* 0x80001fb308097823 */ /* 0x000fe4000000000b */
[----:B------:R-:W-:Y:S02]  /*0e20*/  FFMA R7, R7, R2, RZ ;  /* 0x0000000207077223 */ /* 0x000fe400000000ff */
[----:B------:R-:W-:Y:S01]  /*0e30*/  FFMA R3, R3, R9, R8 ;  /* 0x0000000903037223 */ /* 0x000fe20000000008 */
[----:B-1----:R-:W-:-:S05]  /*0e40*/  FFMA R0, R5, -2, R0 ;  /* 0xc000000005007823 */ /* 0x002fca0000000000 */
[----:B------:R-:W-:-:S04]  /*0e50*/  FSEL R5, R0, 1, !P0 ;  /* 0x3f80000000057808 */ /* 0x000fc80004000000 */
[--C-:B------:R-:W-:Y:S01]  /*0e60*/  LOP3.LUT R0, R5, 0x80000000, R4.reuse, 0xb8, !PT ;  /* 0x8000000005007812 */ /* 0x100fe200078eb804 */
[----:B------:R-:W-:Y:S01]  /*0e70*/  @!P1 FFMA R0, R4, R7, R4 ;  /* 0x0000000704009223 */ /* 0x000fe20000000004 */
[----:B------:R-:W-:Y:S06]  /*0e80*/  @!P2 BRA `(.L_x_16) ;  /* 0x000000000018a947 */ /* 0x000fec0003800000 */
[----:B------:R-:W1:Y:S01]  /*0e90*/  LDCU UR4, c[0x0][0x3e0] ;  /* 0x00007c00ff0477ac */ /* 0x000e620008000800 */
[----:B------:R-:W-:Y:S02]  /*0ea0*/  MOV R3, 0x1fb3 ;  /* 0x00001fb300037802 */ /* 0x000fe40000000f00 */
[----:B------:R-:W-:Y:S02]  /*0eb0*/  MOV R10, 0xee0 ;  /* 0x00000ee0000a7802 */ /* 0x000fe40000000f00 */
[----:B-1----:R-:W-:-:S07]  /*0ec0*/  MOV R2, UR4 ;  /* 0x0000000400027c02 */ /* 0x002fce0008000f00 */
[----:B0--3--:R-:W-:Y:S05]  /*0ed0*/  CALL.REL.NOINC `($__internal_1_$__cuda_sm3x_div_rn_noftz_f32_slowpath) ;  /* 0x0000002000b87944 */ /* 0x009fea0003c00000 */
[----:B------:R-:W-:-:S07]  /*0ee0*/  MOV R3, R2 ;  /* 0x0000000200037202 */ /* 0x000fce0000000f00 */
.L_x_16:
[----:B------:R-:W-:Y:S01]  /*0ef0*/  FADD R7, R3, 1.201699977351687339e-37 ;  /* 0x0223912203077421 */ /* 0x000fe20000000000 */
[----:B------:R-:W1:Y:S01]  /*0f00*/  LDC.64 R8, c[0x0][0x358] ;  /* 0x0000d600ff087b82 */ /* 0x000e620000000a00 */
[----:B------:R-:W-:Y:S02]  /*0f10*/  BSSY.RECONVERGENT B1, `(.L_x_17) ;  /* 0x0000042000017945 */ /* 0x000fe40003800200 */
[C---:B------:R-:W-:Y:S01]  /*0f20*/  FMUL R2, R7.reuse, 0.63661974668502807617 ;  /* 0x3f22f98307027820 */ /* 0x040fe20000400000 */
[----:B------:R-:W-:-:S05]  /*0f30*/  FSETP.GE.AND P0, PT, |R7|, 105615, PT ;  /* 0x47ce47800700780b */ /* 0x000fca0003f06200 */
[----:B------:R-:W2:Y:S02]  /*0f40*/  F2I.NTZ R2, R2 ;  /* 0x0000000200027305 */ /* 0x000ea40000203100 */
[----:B--2---:R-:W-:-:S05]  /*0f50*/  I2FP.F32.S32 R4, R2 ;  /* 0x0000000200047245 */ /* 0x004fca0000201400 */
[----:B------:R-:W-:-:S04]  /*0f60*/  FFMA R3, R4, -1.5707962512969970703, R7 ;  /* 0xbfc90fda04037823 */ /* 0x000fc80000000007 */
[----:B------:R-:W-:-:S04]  /*0f70*/  FFMA R3, R4, -7.5497894158615963534e-08, R3 ;  /* 0xb3a2216804037823 */ /* 0x000fc80000000003 */
[----:B------:R-:W-:Y:S01]  /*0f80*/  FFMA R3, R4, -5.3903029534742383927e-15, R3 ;  /* 0xa7c234c504037823 */ /* 0x000fe20000000003 */
[----:B------:R-:W-:Y:S06]  /*0f90*/  @!P0 BRA `(.L_x_18) ;  /* 0x0000000000e48947 */ /* 0x000fec0003800000 */
[----:B------:R-:W-:-:S13]  /*0fa0*/  FSETP.NEU.AND P0, PT, |R7|, +INF , PT ;  /* 0x7f8000000700780b */ /* 0x000fda0003f0d200 */
[----:B------:R-:W-:Y:S01]  /*0fb0*/  @!P0 FMUL R3, RZ, R7 ;  /* 0x00000007ff038220 */ /* 0x000fe20000400000 */
[----:B------:R-:W-:Y:S01]  /*0fc0*/  @!P0 IMAD.MOV.U32 R2, RZ, RZ, RZ ;  /* 0x000000ffff028224 */ /* 0x000fe200078e00ff */
[----:B------:R-:W-:Y:S06]  /*0fd0*/  @!P0 BRA `(.L_x_18) ;  /* 0x0000000000d48947 */ /* 0x000fec0003800000 */
[----:B------:R-:W-:Y:S01]  /*0fe0*/  SHF.L.U32 R3, R7, 0x8, RZ ;  /* 0x0000000807037819 */ /* 0x000fe200000006ff */
[----:B------:R-:W-:Y:S01]  /*0ff0*/  HFMA2 R10, -RZ, RZ, 0, 0 ;  /* 0x00000000ff0a7431 */ /* 0x000fe200000001ff */
[----:B------:R-:W-:Y:S01]  /*1000*/  MOV R2, R1 ;  /* 0x0000000100027202 */ /* 0x000fe20000000f00 */
[----:B------:R-:W2:Y:S01]  /*1010*/  LDCU.64 UR8, c[0x4][0x10] ;  /* 0x01000200ff0877ac */ /* 0x000ea20008000a00 */
[----:B------:R-:W-:Y:S01]  /*1020*/  LOP3.LUT R11, R3, 0x80000000, RZ, 0xfc, !PT ;  /* 0x80000000030b7812 */ /* 0x000fe200078efcff */
[----:B------:R-:W-:Y:S01]  /*1030*/  UMOV UR5, URZ ;  /* 0x000000ff00057c82 */ /* 0x000fe20008000000 */
[----:B------:R-:W-:-:S05]  /*1040*/  UMOV UR4, URZ ;  /* 0x000000ff00047c82 */ /* 0x000fca0008000000 */
.L_x_19:
[----:B-1----:R-:W-:Y:S01]  /*1050*/  R2UR UR10, R8 ;  /* 0x00000000080a72ca */ /* 0x002fe200000e0000 */
[----:B--2---:R-:W-:Y:S01]  /*1060*/  IMAD.U32 R13, RZ, RZ, UR9 ;  /* 0x00000009ff0d7e24 */ /* 0x004fe2000f8e00ff */
[----:B------:R-:W-:Y:S02]  /*1070*/  R2UR UR11, R9 ;  /* 0x00000000090b72ca */ /* 0x000fe400000e0000 */
[----:B0-----:R-:W-:-:S11]  /*1080*/  MOV R12, UR8 ;  /* 0x00000008000c7c02 */ /* 0x001fd60008000f00 */
[----:B------:R-:W2:Y:S01]  /*1090*/  LDG.E.CONSTANT R4, desc[UR10][R12.64] ;  /* 0x0000000a0c047981 */ /* 0x000ea2000c1e9900 */
[----:B------:R-:W-:Y:S02]  /*10a0*/  UIADD3 UR8, UP0, UPT, UR8, 0x4, URZ ;  /* 0x0000000408087890 */ /* 0x000fe4000ff1e0ff */
[----:B------:R-:W-:Y:S02]  /*10b0*/  UIADD3 UR4, UPT, UPT, UR4, 0x1, URZ ;  /* 0x0000000104047890 */ /* 0x000fe4000fffe0ff */
[----:B------:R-:W-:Y:S02]  /*10c0*/  UIADD3.X UR9, UPT, UPT, URZ, UR9, URZ, UP0, !UPT ;  /* 0x00000009ff097290 */ /* 0x000fe400087fe4ff */
[----:B------:R-:W-:Y:S01]  /*10d0*/  UISETP.NE.AND UP0, UPT, UR4, 0x6, UPT ;  /* 0x000000060400788c */ /* 0x000fe2000bf05270 */
[----:B--2---:R-:W-:-:S03]  /*10e0*/  IMAD.WIDE.U32 R4, R4, R11, RZ ;  /* 0x0000000b04047225 */ /* 0x004fc600078e00ff */
[----:B------:R-:W-:-:S04]  /*10f0*/  IADD3 R3, P0, PT, R4, R10, RZ ;  /* 0x0000000a04037210 */ /* 0x000fc80007f1e0ff */
[----:B------:R-:W-:Y:S01]  /*1100*/  IADD3.X R10, PT, PT, R5, UR5, RZ, P0, !PT ;  /* 0x00000005050a7c10 */ /* 0x000fe200087fe4ff */
[----:B------:R0:W-:Y:S02]  /*1110*/  STL [R2], R3 ;  /* 0x0000000302007387 */ /* 0x0001e40000100800 */
[----:B0-----:R-:W-:Y:S01]  /*1120*/  IADD3 R2, PT, PT, R2, 0x4, RZ ;  /* 0x0000000402027810 */ /* 0x001fe20007ffe0ff */
[----:B------:R-:W-:Y:S06]  /*1130*/  BRA.U UP0, `(.L_x_19) ;  /* 0xfffffffd00c47547 */ /* 0x000fec000b83ffff */
[----:B------:R-:W-:Y:S01]  /*1140*/  SHF.R.U32.HI R5, RZ, 0x17, R7 ;  /* 0x00000017ff057819 */ /* 0x000fe20000011607 */
[----:B------:R0:W-:Y:S03]  /*1150*/  STL [R1+0x18], R10 ;  /* 0x0000180a01007387 */ /* 0x0001e60000100800 */
[C---:B------:R-:W-:Y:S02]  /*1160*/  LOP3.LUT R2, R5.reuse, 0xe0, RZ, 0xc0, !PT ;  /* 0x000000e005027812 */ /* 0x040fe400078ec0ff */
[----:B------:R-:W-:Y:S02]  /*1170*/  LOP3.LUT P0, RZ, R5, 0x1f, RZ, 0xc0, !PT ;  /* 0x0000001f05ff7812 */ /* 0x000fe4000780c0ff */
[----:B------:R-:W-:-:S04]  /*1180*/  IADD3 R2, PT, PT, R2, -0x80, RZ ;  /* 0xffffff8002027810 */ /* 0x000fc80007ffe0ff */
[----:B------:R-:W-:-:S05]  /*1190*/  SHF.R.U32.HI R2, RZ, 0x5, R2 ;  /* 0x00000005ff027819 */ /* 0x000fca0000011602 */
[----:B------:R-:W-:-:S05]  /*11a0*/  IMAD R11, R2, -0x4, R1 ;  /* 0xfffffffc020b7824 */ /* 0x000fca00078e0201 */
[----:B------:R-:W2:Y:S04]  /*11b0*/  LDL R2, [R11+0x18] ;  /* 0x000018000b027983 */ /* 0x000ea80000100800 */
[----:B------:R-:W2:Y:S04]  /*11c0*/  LDL R3, [R11+0x14] ;  /* 0x000014000b037983 */ /* 0x000ea80000100800 */
[----:B------:R-:W4:Y:S01]  /*11d0*/  @P0 LDL R4, [R11+0x10] ;  /* 0x000010000b040983 */ /* 0x000f220000100800 */
[----:B------:R-:W-:Y:S01]  /*11e0*/  LOP3.LUT R5, R5, 0x1f, RZ, 0xc0, !PT ;  /* 0x0000001f05057812 */ /* 0x000fe200078ec0ff */
[----:B------:R-:W-:Y:S01]  /*11f0*/  UMOV UR4, 0x54442d19 ;  /* 0x54442d1900047882 */ /* 0x000fe20000000000 */
[----:B------:R-:W-:-:S02]  /*1200*/  UMOV UR5, 0x3bf921fb ;  /* 0x3bf921fb00057882 */ /* 0x000fc40000000000 */
[-C--:B--2---:R-:W-:Y:S02]  /*1210*/  @P0 SHF.L.W.U32.HI R2, R3, R5.reuse, R2 ;  /* 0x0000000503020219 */ /* 0x084fe40000010e02 */
[----:B----4-:R-:W-:Y:S02]  /*1220*/  @P0 SHF.L.W.U32.HI R3, R4, R5, R3 ;  /* 0x0000000504030219 */ /* 0x010fe40000010e03 */
[----:B------:R-:W-:Y:S02]  /*1230*/  ISETP.GE.AND P0, PT, R7, RZ, PT ;  /* 0x000000ff0700720c */ /* 0x000fe40003f06270 */
[C---:B------:R-:W-:Y:S02]  /*1240*/  SHF.L.W.U32.HI R4, R3.reuse, 0x2, R2 ;  /* 0x0000000203047819 */ /* 0x040fe40000010e02 */
[----:B------:R-:W-:Y:S02]  /*1250*/  SHF.L.U32 R3, R3, 0x2, RZ ;  /* 0x0000000203037819 */ /* 0x000fe400000006ff */
[----:B------:R-:W-:-:S02]  /*1260*/  SHF.R.S32.HI R5, RZ, 0x1f, R4 ;  /* 0x0000001fff057819 */ /* 0x000fc40000011404 */
[C---:B------:R-:W-:Y:S02]  /*1270*/  LOP3.LUT R7, R4.reuse, R7, RZ, 0x3c, !PT ;  /* 0x0000000704077212 */ /* 0x040fe400078e3cff */
[C---:B------:R-:W-:Y:S02]  /*1280*/  LOP3.LUT R12, R5.reuse, R3, RZ, 0x3c, !PT ;  /* 0x00000003050c7212 */ /* 0x040fe400078e3cff */
[----:B------:R-:W-:Y:S02]  /*1290*/  LOP3.LUT R13, R5, R4, RZ, 0x3c, !PT ;  /* 0x00000004050d7212 */ /* 0x000fe400078e3cff */
[----:B------:R-:W-:Y:S02]  /*12a0*/  SHF.R.U32.HI R3, RZ, 0x1e, R2 ;  /* 0x0000001eff037819 */ /* 0x000fe40000011602 */
[----:B------:R-:W-:Y:S02]  /*12b0*/  ISETP.GE.AND P1, PT, R7, RZ, PT ;  /* 0x000000ff0700720c */ /* 0x000fe40003f26270 */
[----:B------:R-:W0:Y:S01]  /*12c0*/  I2F.F64.S64 R12, R12 ;  /* 0x0000000c000c7312 */ /* 0x000e220000301c00 */
[----:B------:R-:W-:-:S04]  /*12d0*/  LEA.HI R2, R4, R3, RZ, 0x1 ;  /* 0x0000000304027211 */ /* 0x000fc800078f08ff */
[----:B------:R-:W-:-:S05]  /*12e0*/  IADD3 R3, PT, PT, -R2, RZ, RZ ;  /* 0x000000ff02037210 */ /* 0x000fca0007ffe1ff */
[----:B------:R-:W-:Y:S01]  /*12f0*/  @!P0 IMAD.MOV.U32 R2, RZ, RZ, R3 ;  /* 0x000000ffff028224 */ /* 0x000fe200078e0003 */
[----:B0-----:R-:W-:-:S10]  /*1300*/  DMUL R10, R12, UR4 ;  /* 0x000000040c0a7c28 */ /* 0x001fd40008000000 */
[----:B------:R-:W0:Y:S02]  /*1310*/  F2F.F32.F64 R10, R10 ;  /* 0x0000000a000a7310 */ /* 0x000e240000301000 */
[----:B0-----:R-:W-:-:S07]  /*1320*/  FSEL R3, -R10, R10, !P1 ;  /* 0x0000000a0a037208 */ /* 0x001fce0004800100 */
.L_x_18:
[----:B------:R-:W-:Y:S05]  /*1330*/  BSYNC.RECONVERGENT B1 ;  /* 0x0000000000017941 */ /* 0x000fea0003800200 */
.L_x_17:
[----:B------:R-:W-:Y:S01]  /*1340*/  MOV R4, 0x37cbac00 ;  /* 0x37cbac0000047802 */ /* 0x000fe20000000f00 */
[----:B------:R-:W-:Y:S02]  /*1350*/  HFMA2 R10, -RZ, RZ, 1.0078125, -8.98838043212890625e-05 ;  /* 0x3c0885e4ff0a7431 */ /* 0x000fe400000001ff */
[----:B------:R-:W-:Y:S01]  /*1360*/  FMUL R5, R3, R3 ;  /* 0x0000000303057220 */ /* 0x000fe20000400000 */
[C---:B------:R-:W-:Y:S01]  /*1370*/  LOP3.LUT R7, R2.reuse, 0x1, RZ, 0xc0, !PT ;  /* 0x0000000102077812 */ /* 0x040fe200078ec0ff */
[----:B------:R-:W2:Y:S01]  /*1380*/  LDCU.64 UR4, c[0x0][0x3d8] ;  /* 0x00007b00ff0477ac */ /* 0x000ea20008000a00 */
[----:B------:R-:W-:Y:S01]  /*1390*/  IADD3 R2, PT, PT, R2, 0x1, RZ ;  /* 0x0000000102027810 */ /* 0x000fe20007ffe0ff */
[----:B------:R-:W-:Y:S01]  /*13a0*/  FFMA R4, R5, R4, -0.0013887860113754868507 ;  /* 0xbab607ed05047423 */ /* 0x000fe20000000004 */
[----:B------:R-:W-:Y:S01]  /*13b0*/  ISETP.NE.U32.AND P0, PT, R7, 0x1, PT ;  /* 0x000000010700780c */ /* 0x000fe20003f05070 */
[----:B------:R-:W-:Y:S01]  /*13c0*/  BSSY.RECONVERGENT B1, `(.L_x_20) ;  /* 0x000001b000017945 */ /* 0x000fe20003800200 */
[----:B------:R-:W-:-:S02]  /*13d0*/  MOV R7, 0x3e2aaaa8 ;  /* 0x3e2aaaa800077802 */ /* 0x000fc40000000f00 */
[----:B------:R-:W-:Y:S02]  /*13e0*/  FSEL R4, R4, -0.00019574658654164522886, P0 ;  /* 0xb94d415304047808 */ /* 0x000fe40000000000 */
[----:B------:R-:W-:Y:S02]  /*13f0*/  FSEL R10, R10, 0.041666727513074874878, !P0 ;  /* 0x3d2aaabb0a0a7808 */ /* 0x000fe40004000000 */
[----:B------:R-:W-:Y:S02]  /*1400*/  LOP3.LUT P1, RZ, R2, 0x2, RZ, 0xc0, !PT ;  /* 0x0000000202ff7812 */ /* 0x000fe4000782c0ff */
[----:B------:R-:W-:Y:S01]  /*1410*/  FSEL R2, R3, 1, !P0 ;  /* 0x3f80000003027808 */ /* 0x000fe20004000000 */
[----:B------:R-:W-:Y:S01]  /*1420*/  FFMA R4, R5, R4, R10 ;  /* 0x0000000405047223 */ /* 0x000fe2000000000a */
[----:B------:R-:W-:-:S05]  /*1430*/  FSEL R10, -R7, -0.4999999701976776123, !P0 ;  /* 0xbeffffff070a7808 */ /* 0x000fca0004000100 */
[C---:B------:R-:W-:Y:S01]  /*1440*/  FFMA R4, R5.reuse, R4, R10 ;  /* 0x0000000405047223 */ /* 0x040fe2000000000a */
[----:B------:R-:W-:Y:S01]  /*1450*/  FFMA R5, R5, R2, RZ ;  /* 0x0000000205057223 */ /* 0x000fe200000000ff */
[----:B--2---:R-:W-:-:S03]  /*1460*/  IMAD.U32 R10, RZ, RZ, UR4 ;  /* 0x00000004ff0a7e24 */ /* 0x004fc6000f8e00ff */
[----:B------:R-:W-:-:S04]  /*1470*/  FFMA R2, R5, R4, R2 ;  /* 0x0000000405027223 */ /* 0x000fc80000000002 */
[----:B------:R-:W-:-:S04]  /*1480*/  @P1 FADD R2, RZ, -R2 ;  /* 0x80000002ff021221 */ /* 0x000fc80000000000 */
[----:B------:R-:W-:-:S04]  /*1490*/  FADD R5, R2, UR5 ;  /* 0x0000000502057e21 */ /* 0x000fc80008000000 */
[----:B------:R-:W2:Y:S08]  /*14a0*/  MUFU.RCP R2, R5 ;  /* 0x0000000500027308 */ /* 0x000eb00000001000 */
[----:B------:R-:W4:Y:S01]  /*14b0*/  FCHK P0, R10, R5 ;  /* 0x000000050a007302 */ /* 0x000f220000000000 */
[----:B--2---:R-:W-:-:S04]  /*14c0*/  FFMA R3, -R5, R2, 1 ;  /* 0x3f80000005037423 */ /* 0x004fc80000000102 */
[----:B------:R-:W-:-:S04]  /*14d0*/  FFMA R2, R2, R3, R2 ;  /* 0x0000000302027223 */ /* 0x000fc80000000002 */
[----:B------:R-:W-:-:S04]  /*14e0*/  FFMA R3, R2, UR4, RZ ;  /* 0x0000000402037c23 */ /* 0x000fc800080000ff */
[----:B------:R-:W-:-:S04]  /*14f0*/  FFMA R4, -R5, R3, UR4 ;  /* 0x0000000405047e23 */ /* 0x000fc80008000103 */
[----:B------:R-:W-:Y:S01]  /*1500*/  FFMA R2, R2, R4, R3 ;  /* 0x0000000402027223 */ /* 0x000fe20000000003 */
[----:B----4-:R-:W-:Y:S06]  /*1510*/  @!P0 BRA `(.L_x_21) ;  /* 0x0000000000148947 */ /* 0x010fec0003800000 */
[----:B------:R-:W2:Y:S01]  /*1520*/  LDCU UR4, c[0x0][0x3d8] ;  /* 0x00007b00ff0477ac */ /* 0x000ea20008000800 */
[----:B------:R-:W-:Y:S02]  /*1530*/  MOV R3, R5 ;  /* 0x0000000500037202 */ /* 0x000fe40000000f00 */
[----:B------:R-:W-:Y:S02]  /*1540*/  MOV R10, 0x1570 ;  /* 0x00001570000a7802 */ /* 0x000fe40000000f00 */
[----:B--2---:R-:W-:-:S07]  /*1550*/  MOV R2, UR4 ;  /* 0x0000000400027c02 */ /* 0x004fce0008000f00 */
[----:B01-3--:R-:W-:Y:S05]  /*1560*/  CALL.REL.NOINC `($__internal_1_$__cuda_sm3x_div_rn_noftz_f32_slowpath) ;  /* 0x0000001c00147944 */ /* 0x00bfea0003c00000 */
.L_x_21:
[----:B------:R-:W-:Y:S05]  /*1570*/  BSYNC.RECONVERGENT B1 ;  /* 0x0000000000017941 */ /* 0x000fea0003800200 */
.L_x_20:
[----:B------:R-:W2:Y:S01]  /*1580*/  LDCU UR4, c[0x0][0x3d4] ;  /* 0x00007a80ff0477ac */ /* 0x000ea20008000800 */
[----:B------:R-:W-:Y:S01]  /*1590*/  BSSY.RECONVERGENT B1, `(.L_x_22) ;  /* 0x0000010000017945 */ /* 0x000fe20003800200 */
[----:B--2---:R-:W-:-:S05]  /*15a0*/  FADD R3, -R2, UR4 ;  /* 0x0000000402037e21 */ /* 0x004fca0008000100 */
[----:B------:R-:W-:-:S13]  /*15b0*/  FSETP.GTU.AND P0, PT, R0, R3, PT ;  /* 0x000000030000720b */ /* 0x000fda0003f0c000 */
[----:B------:R-:W-:Y:S05]  /*15c0*/  @P0 BRA `(.L_x_23) ;  /* 0x0000000000300947 */ /* 0x000fea0003800000 */
[----:B------:R-:W-:Y:S01]  /*15d0*/  HFMA2 R0, -RZ, RZ, 1.75, 0 ;  /* 0x3f000000ff007431 */ /* 0x000fe200000001ff */
[----:B------:R-:W-:-:S05]  /*15e0*/  MOV R3, 0x437c0000 ;  /* 0x437c000000037802 */ /* 0x000fca0000000f00 */
[----:B------:R-:W-:-:S04]  /*15f0*/  FFMA.RM R0, R0, R3, 12582913 ;  /* 0x4b40000100007423 */ /* 0x000fc80000004003 */
[C---:B------:R-:W-:Y:S01]  /*1600*/  FADD R2, R0.reuse, -12583039 ;  /* 0xcb40007f00027421 */ /* 0x040fe20000000000 */
[----:B------:R-:W-:-:S03]  /*1610*/  IMAD.SHL.U32 R0, R0, 0x800000, RZ ;  /* 0x0080000000007824 */ /* 0x000fc600078e00ff */
[----:B------:R-:W-:-:S04]  /*1620*/  FADD R2, RZ, -R2 ;  /* 0x80000002ff027221 */ /* 0x000fc80000000000 */
[----:B------:R-:W-:-:S04]  /*1630*/  FADD R2, RZ, R2 ;  /* 0x00000002ff027221 */ /* 0x000fc80000000000 */
[----:B------:R-:W2:Y:S02]  /*1640*/  MUFU.EX2 R3, R2 ;  /* 0x0000000200037308 */ /* 0x000ea40000000800 */
[----:B--2---:R-:W-:-:S04]  /*1650*/  FMUL.M4 R0, R0, R3 ;  /* 0x0000000300007220 */ /* 0x004fc80000600000 */
[----:B------:R-:W-:-:S04]  /*1660*/  FMUL R0, R0, 1 ;  /* 0x3f80000000007820 */ /* 0x000fc80000400000 */
[----:B------:R-:W-:-:S04]  /*1670*/  FMUL R0, R0, 1 ;  /* 0x3f80000000007820 */ /* 0x000fc80000400000 */
[----:B------:R-:W-:-:S07]  /*1680*/  FMUL R0, R0, 1 ;  /* 0x3f80000000007820 */ /* 0x000fce0000400000 */
.L_x_23:
[----:B------:R-:W-:Y:S05]  /*1690*/  BSYNC.RECONVERGENT B1 ;  /* 0x0000000000017941 */ /* 0x000fea0003800200 */
.L_x_22:
[----:B------:R-:W2:Y:S01]  /*16a0*/  LDCU UR4, c[0x0][0x3f0] ;  /* 0x00007e00ff0477ac */ /* 0x000ea20008000800 */
[----:B------:R-:W-:Y:S01]  /*16b0*/  BSSY.RECONVERGENT B1, `(.L_x_24) ;  /* 0x0000099000017945 */ /* 0x000fe20003800200 */
[----:B--2---:R-:W-:-:S13]  /*16c0*/  FSETP.GT.AND P0, PT, R0, -UR4, PT ;  /* 0x8000000400007c0b */ /* 0x004fda000bf04000 */
[----:B------:R-:W-:Y:S05]  /*16d0*/  @!P0 BRA `(.L_x_25) ;  /* 0x0000000800588947 */ /* 0x000fea0003800000 */
[----:B------:R-:W2:Y:S01]  /*16e0*/  LDC.64 R2, c[0x0][0x3f8] ;  /* 0x0000fe00ff027b82 */ /* 0x000ea20000000a00 */
[----:B------:R-:W-:Y:S02]  /*16f0*/  UMOV UR4, 0x79c1f6da ;  /* 0x79c1f6da00047882 */ /* 0x000fe40000000000 */
[----:B------:R-:W-:Y:S01]  /*1700*/  MOV R4, UR4 ;  /* 0x0000000400047c02 */ /* 0x000fe20008000f00 */
[----:B--2---:R-:W-:-:S04]  /*1710*/  FFMA R3, R2, R3, 1.3592595103950725588e-43 ;  /* 0x0000006102037423 */ /* 0x004fc80000000003 */
[----:B------:R-:W2:Y:S08]  /*1720*/  MUFU.RCP R0, R3 ;  /* 0x0000000300007308 */ /* 0x000eb00000001000 */
[----:B------:R-:W4:Y:S01]  /*1730*/  FCHK P0, -R4, R3 ;  /* 0x0000000304007302 */ /* 0x000f220000000100 */
[----:B--2---:R-:W-:-:S04]  /*1740*/  FFMA R5, -R3, R0, 1 ;  /* 0x3f80000003057423 */ /* 0x004fc80000000100 */
[----:B------:R-:W-:-:S04]  /*1750*/  FFMA R0, R0, R5, R0 ;  /* 0x0000000500007223 */ /* 0x000fc80000000000 */
[----:B------:R-:W-:-:S04]  /*1760*/  FFMA R2, R0, -1.25890004774893519107e+35, RZ ;  /* 0xf9c1f6da00027823 */ /* 0x000fc800000000ff */
[----:B------:R-:W-:-:S04]  /*1770*/  FFMA R5, -R3, R2, -1.25890004774893519107e+35 ;  /* 0xf9c1f6da03057423 */ /* 0x000fc80000000102 */
[----:B------:R-:W-:Y:S01]  /*1780*/  FFMA R5, R0, R5, R2 ;  /* 0x0000000500057223 */ /* 0x000fe20000000002 */
[----:B----4-:R-:W-:Y:S06]  /*1790*/  @!P0 BRA `(.L_x_26) ;  /* 0x0000000000108947 */ /* 0x010fec0003800000 */
[----:B------:R-:W-:Y:S01]  /*17a0*/  HFMA2 R2, -RZ, RZ, -47136, -28064 ;  /* 0xf9c1f6daff027431 */ /* 0x000fe200000001ff */
[----:B------:R-:W-:-:S07]  /*17b0*/  MOV R10, 0x17d0 ;  /* 0x000017d0000a7802 */ /* 0x000fce0000000f00 */
[----:B01-3--:R-:W-:Y:S05]  /*17c0*/  CALL.REL.NOINC `($__internal_1_$__cuda_sm3x_div_rn_noftz_f32_slowpath) ;  /* 0x00000018007c7944 */ /* 0x00bfea0003c00000 */
[----:B------:R-:W-:-:S07]  /*17d0*/  MOV R5, R2 ;  /* 0x0000000200057202 */ /* 0x000fce0000000f00 */
.L_x_26:
[C---:B------:R-:W-:Y:S01]  /*17e0*/  FMUL R0, |R5|.reuse, 1.4426950216293334961 ;  /* 0x3fb8aa3b05007820 */ /* 0x040fe20000400200 */
[----:B0-----:R-:W-:Y:S02]  /*17f0*/  HFMA2 R12, -RZ, RZ, 3.4921875, 0 ;  /* 0x42fc0000ff0c7431 */ /* 0x001fe400000001ff */
[----:B------:R-:W-:Y:S01]  /*1800*/  FMUL R11, R5, R5 ;  /* 0x00000005050b7220 */ /* 0x000fe20000400000 */
[----:B------:R-:W0:Y:S01]  /*1810*/  LDC R14, c[0x0][0x404] ;  /* 0x00010100ff0e7b82 */ /* 0x000e220000000800 */
[----:B------:R-:W2:Y:S01]  /*1820*/  LDCU UR4, c[0x0][0x3f4] ;  /* 0x00007e80ff0477ac */ /* 0x000ea20008000800 */
[----:B------:R-:W4:Y:S02]  /*1830*/  FRND.TRUNC R0, R0 ;  /* 0x0000000000007307 */ /* 0x000f24000020d000 */
[----:B----4-:R-:W-:Y:S02]  /*1840*/  FSETP.GT.AND P0, PT, |R0|, 126, PT ;  /* 0x42fc00000000780b */ /* 0x010fe40003f04200 */
[----:B------:R-:W-:-:S04]  /*1850*/  LOP3.LUT R3, R12, 0x80000000, R0, 0xb8, !PT ;  /* 0x800000000c037812 */ /* 0x000fc800078eb800 */
[----:B------:R-:W-:Y:S01]  /*1860*/  FSEL R2, R3, R0, P0 ;  /* 0x0000000003027208 */ /* 0x000fe20000000000 */
[----:B0-----:R-:W-:Y:S01]  /*1870*/  FCHK P1, R14, 2.2816382570762504007e-17 ;  /* 0x23d271a90e007902 */ /* 0x001fe20000020000 */
[----:B------:R-:W-:Y:S02]  /*1880*/  MOV R0, 0x363d0ada ;  /* 0x363d0ada00007802 */ /* 0x000fe40000000f00 */
[----:B------:R-:W-:Y:S01]  /*1890*/  FSETP.GE.AND P0, PT, |R5|, 1, PT ;  /* 0x3f8000000500780b */ /* 0x000fe20003f06200 */
[----:B------:R-:W-:-:S04]  /*18a0*/  FFMA R3, R2, -0.69314718246459960938, |R5| ;  /* 0xbf31721802037823 */ /* 0x000fc80000000405 */
[C---:B------:R-:W-:Y:S01]  /*18b0*/  FFMA R3, R2.reuse, 1.9046542121259335545e-09, R3 ;  /* 0x3102e30802037823 */ /* 0x040fe20000000003 */
[----:B------:R-:W-:-:S03]  /*18c0*/  FADD R2, R2, 12583037 ;  /* 0x4b40007d02027421 */ /* 0x000fc60000000000 */
[----:B------:R-:W-:Y:S01]  /*18d0*/  FMUL R3, R3, 1.4426950216293334961 ;  /* 0x3fb8aa3b03037820 */ /* 0x000fe20000400000 */
[----:B------:R-:W-:-:S05]  /*18e0*/  IMAD.SHL.U32 R2, R2, 0x800000, RZ ;  /* 0x0080000002027824 */ /* 0x000fca00078e00ff */
[----:B------:R-:W0:Y:S02]  /*18f0*/  MUFU.EX2 R3, R3 ;  /* 0x0000000300037308 */ /* 0x000e240000000800 */
[----:B0-----:R-:W-:Y:S01]  /*1900*/  FMUL R4, R2, R3 ;  /* 0x0000000302047220 */ /* 0x001fe20000400000 */
[----:B------:R-:W-:-:S05]  /*1910*/  FFMA R2, R11, R0, 0.00019836159481201320887 ;  /* 0x394fff490b027423 */ /* 0x000fca0000000000 */
[----:B------:R-:W0:Y:S01]  /*1920*/  MUFU.RCP R7, R4 ;  /* 0x0000000400077308 */ /* 0x000e220000001000 */
[----:B------:R-:W-:-:S04]  /*1930*/  FFMA R10, R11, R2, 0.0083333496004343032837 ;  /* 0x3c08889a0b0a7423 */ /* 0x000fc80000000002 */
[----:B------:R-:W-:-:S04]  /*1940*/  FFMA R10, R11, R10, 0.16666667163372039795 ;  /* 0x3e2aaaab0b0a7423 */ /* 0x000fc8000000000a */
[----:B------:R-:W-:Y:S01]  /*1950*/  FMUL R10, R11, R10 ;  /* 0x0000000a0b0a7220 */ /* 0x000fe20000400000 */
[----:B0-----:R-:W-:-:S04]  /*1960*/  FMUL.FTZ R7, R7, -0.125 ;  /* 0xbe00000007077820 */ /* 0x001fc80000410000 */
[----:B------:R-:W-:Y:S01]  /*1970*/  FFMA R2, R4, 2, R7 ;  /* 0x4000000004027823 */ /* 0x000fe20000000007 */
[----:B------:R-:W-:-:S04]  /*1980*/  MOV R7, 0x23d271a9 ;  /* 0x23d271a900077802 */ /* 0x000fc80000000f00 */
[--C-:B------:R-:W-:Y:S01]  /*1990*/  LOP3.LUT R2, R2, 0x80000000, R5.reuse, 0xb8, !PT ;  /* 0x8000000002027812 */ /* 0x100fe200078eb805 */
[----:B------:R-:W-:-:S04]  /*19a0*/  @!P0 FFMA R2, R10, R5, R5 ;  /* 0x000000050a028223 */ /* 0x000fc80000000005 */
[----:B------:R-:W-:-:S06]  /*19b0*/  FMUL R3, |R2|, 1.4426950216293334961 ;  /* 0x3fb8aa3b02037820 */ /* 0x000fcc0000400200 */
[----:B------:R-:W0:Y:S02]  /*19c0*/  FRND.TRUNC R3, R3 ;  /* 0x0000000300037307 */ /* 0x000e24000020d000 */
[----:B0-----:R-:W-:Y:S02]  /*19d0*/  FSETP.GT.AND P0, PT, |R3|, 126, PT ;  /* 0x42fc00000300780b */ /* 0x001fe40003f04200 */
[----:B------:R-:W-:Y:S01]  /*19e0*/  LOP3.LUT R4, R12, 0x80000000, R3, 0xb8, !PT ;  /* 0x800000000c047812 */ /* 0x000fe200078eb803 */
[----:B------:R-:W-:-:S03]  /*19f0*/  HFMA2 R12, -RZ, RZ, 227.375, -0.34228515625 ;  /* 0x5b1bb57aff0c7431 */ /* 0x000fc600000001ff */
[----:B------:R-:W-:Y:S01]  /*1a00*/  FSEL R5, R4, R3, P0 ;  /* 0x0000000304057208 */ /* 0x000fe20000000000 */
[C---:B------:R-:W-:Y:S01]  /*1a10*/  FMUL R3, R2.reuse, R2 ;  /* 0x0000000202037220 */ /* 0x040fe20000400000 */
[----:B------:R-:W-:-:S03]  /*1a20*/  FSETP.GE.AND P0, PT, |R2|, 1, PT ;  /* 0x3f8000000200780b */ /* 0x000fc60003f06200 */
[----:B------:R-:W-:Y:S01]  /*1a30*/  FFMA R4, R5, -0.69314718246459960938, |R2| ;  /* 0xbf31721805047823 */ /* 0x000fe20000000402 */
[----:B------:R-:W-:Y:S01]  /*1a40*/  FFMA R0, R3, R0, 0.00019836159481201320887 ;  /* 0x394fff4903007423 */ /* 0x000fe20000000000 */
[----:B------:R-:W-:Y:S02]  /*1a50*/  FFMA R7, R12, -R7, 1 ;  /* 0x3f8000000c077423 */ /* 0x000fe40000000807 */
[C---:B------:R-:W-:Y:S01]  /*1a60*/  FFMA R4, R5.reuse, 1.9046542121259335545e-09, R4 ;  /* 0x3102e30805047823 */ /* 0x040fe20000000004 */
[----:B------:R-:W-:Y:S01]  /*1a70*/  FADD R5, R5, 12583037 ;  /* 0x4b40007d05057421 */ /* 0x000fe20000000000 */
[----:B------:R-:W-:Y:S01]  /*1a80*/  FFMA R10, R3, R0, 0.0083333496004343032837 ;  /* 0x3c08889a030a7423 */ /* 0x000fe20000000000 */
[----:B------:R-:W-:Y:S01]  /*1a90*/  FFMA R0, R7, R12, 4.38281569807892480000e+16 ;  /* 0x5b1bb57a07007423 */ /* 0x000fe2000000000c */
[----:B------:R-:W-:Y:S02]  /*1aa0*/  FMUL R4, R4, 1.4426950216293334961 ;  /* 0x3fb8aa3b04047820 */ /* 0x000fe40000400000 */
[----:B------:R-:W-:Y:S01]  /*1ab0*/  SHF.L.U32 R5, R5, 0x17, RZ ;  /* 0x0000001705057819 */ /* 0x000fe200000006ff */
[----:B------:R-:W-:Y:S01]  /*1ac0*/  FFMA R10, R3, R10, 0.16666667163372039795 ;  /* 0x3e2aaaab030a7423 */ /* 0x000fe2000000000a */
[----:B------:R-:W-:-:S02]  /*1ad0*/  FFMA R7, R0, R14, RZ ;  /* 0x0000000e00077223 */ /* 0x000fc400000000ff */
[----:B------:R-:W0:Y:S01]  /*1ae0*/  MUFU.EX2 R4, R4 ;  /* 0x0000000400047308 */ /* 0x000e220000000800 */
[----:B------:R-:W-:Y:S01]  /*1af0*/  FMUL R3, R3, R10 ;  /* 0x0000000a03037220 */ /* 0x000fe20000400000 */
[----:B0-----:R-:W-:-:S06]  /*1b00*/  FMUL R5, R5, R4 ;  /* 0x0000000405057220 */ /* 0x001fcc0000400000 */
[----:B------:R-:W0:Y:S02]  /*1b10*/  MUFU.RCP R11, R5 ;  /* 0x00000005000b7308 */ /* 0x000e240000001000 */
[----:B0-----:R-:W-:-:S04]  /*1b20*/  FMUL.FTZ R4, R11, -0.125 ;  /* 0xbe0000000b047820 */ /* 0x001fc80000410000 */
[----:B------:R-:W-:-:S05]  /*1b30*/  FFMA R5, R5, 2, R4 ;  /* 0x4000000005057823 */ /* 0x000fca0000000004 */
[--C-:B------:R-:W-:Y:S01]  /*1b40*/  LOP3.LUT R4, R5, 0x80000000, R2.reuse, 0xb8, !PT ;  /* 0x8000000005047812 */ /* 0x100fe200078eb802 */
[----:B------:R-:W-:Y:S01]  /*1b50*/  @!P0 FFMA R4, R2, R3, R2 ;  /* 0x0000000302048223 */ /* 0x000fe20000000002 */
[----:B------:R-:W-:-:S03]  /*1b60*/  FFMA R5, R7, -2.2816382570762504007e-17, R14 ;  /* 0xa3d271a907057823 */ /* 0x000fc6000000000e */
[----:B--2---:R-:W-:Y:S01]  /*1b70*/  FADD R4, -R4, UR4 ;  /* 0x0000000404047e21 */ /* 0x004fe20008000100 */
[----:B------:R-:W-:Y:S01]  /*1b80*/  FFMA R5, R0, R5, R7 ;  /* 0x0000000500057223 */ /* 0x000fe20000000007 */
[----:B------:R-:W-:Y:S06]  /*1b90*/  @!P1 BRA `(.L_x_27) ;  /* 0x0000000000189947 */ /* 0x000fec0003800000 */
[----:B------:R-:W0:Y:S01]  /*1ba0*/  LDCU UR4, c[0x0][0x404] ;  /* 0x00008080ff0477ac */ /* 0x000e220008000800 */
[----:B------:R-:W-:Y:S01]  /*1bb0*/  IMAD.MOV.U32 R3, RZ, RZ, 0x23d271a9 ;  /* 0x23d271a9ff037424 */ /* 0x000fe200078e00ff */
[----:B------:R-:W-:Y:S02]  /*1bc0*/  MOV R10, 0x1bf0 ;  /* 0x00001bf0000a7802 */ /* 0x000fe40000000f00 */
[----:B0-----:R-:W-:-:S07]  /*1bd0*/  MOV R2, UR4 ;  /* 0x0000000400027c02 */ /* 0x001fce0008000f00 */
[----:B-1-3--:R-:W-:Y:S05]  /*1be0*/  CALL.REL.NOINC `($__internal_1_$__cuda_sm3x_div_rn_noftz_f32_slowpath) ;  /* 0x0000001400747944 */ /* 0x00afea0003c00000 */
[----:B------:R-:W-:-:S07]  /*1bf0*/  MOV R5, R2 ;  /* 0x0000000200057202 */ /* 0x000fce0000000f00 */
.L_x_27:
[----:B------:R-:W0:Y:S01]  /*1c00*/  LDC.64 R10, c[0x0][0x408] ;  /* 0x00010200ff0a7b82 */ /* 0x000e220000000a00 */
[----:B------:R-:W2:Y:S02]  /*1c10*/  LDCU UR4, c[0x0][0x400] ;  /* 0x00008000ff0477ac */ /* 0x000ea40008000800 */
[----:B--2---:R-:W-:-:S04]  /*1c20*/  FADD R5, R5, UR4 ;  /* 0x0000000405057e21 */ /* 0x004fc80008000000 */
[----:B------:R-:W-:Y:S01]  /*1c30*/  FADD R4, R4, R5 ;  /* 0x0000000504047221 */ /* 0x000fe20000000000 */
[----:B0-----:R-:W0:Y:S01]  /*1c40*/  MUFU.RCP R2, R11 ;  /* 0x0000000b00027308 */ /* 0x001e220000001000 */
[----:B------:R-:W-:-:S04]  /*1c50*/  FFMA R0, RZ, R10, 1.7684386619779191435e-42 ;  /* 0x000004eeff007423 */ /* 0x000fc8000000000a */
[----:B------:R-:W-:-:S04]  /*1c60*/  FMUL R0, R0, 1.7411999441324620356e-27 ;  /* 0x1309f3bb00007820 */ /* 0x000fc80000400000 */
[----:B------:R-:W2:Y:S01]  /*1c70*/  FCHK P0, R0, R11 ;  /* 0x0000000b00007302 */ /* 0x000ea20000000000 */
[----:B0-----:R-:W-:-:S04]  /*1c80*/  FFMA R3, R2, -R11, 1 ;  /* 0x3f80000002037423 */ /* 0x001fc8000000080b */
[----:B------:R-:W-:-:S04]  /*1c90*/  FFMA R3, R2, R3, R2 ;  /* 0x0000000302037223 */ /* 0x000fc80000000002 */
[----:B------:R-:W-:-:S04]  /*1ca0*/  FFMA R2, R0, R3, RZ ;  /* 0x0000000300027223 */ /* 0x000fc800000000ff */
[----:B------:R-:W-:-:S04]  /*1cb0*/  FFMA R7, R2, -R11, R0 ;  /* 0x8000000b02077223 */ /* 0x000fc80000000000 */
[----:B------:R-:W-:Y:S01]  /*1cc0*/  FFMA R5, R3, R7, R2 ;  /* 0x0000000703057223 */ /* 0x000fe20000000002 */
[----:B--2---:R-:W-:Y:S06]  /*1cd0*/  @!P0 BRA `(.L_x_28) ;  /* 0x0000000000188947 */ /* 0x004fec0003800000 */
[----:B------:R-:W0:Y:S01]  /*1ce0*/  LDCU UR4, c[0x0][0x40c] ;  /* 0x00008180ff0477ac */ /* 0x000e220008000800 */
[----:B------:R-:W-:Y:S02]  /*1cf0*/  MOV R2, R0 ;  /* 0x0000000000027202 */ /* 0x000fe40000000f00 */
[----:B------:R-:W-:Y:S02]  /*1d00*/  MOV R10, 0x1d30 ;  /* 0x00001d30000a7802 */ /* 0x000fe40000000f00 */
[----:B0-----:R-:W-:-:S07]  /*1d10*/  MOV R3, UR4 ;  /* 0x0000000400037c02 */ /* 0x001fce0008000f00 */
[----:B-1-3--:R-:W-:Y:S05]  /*1d20*/  CALL.REL.NOINC `($__internal_1_$__cuda_sm3x_div_rn_noftz_f32_slowpath) ;  /* 0x0000001400247944 */ /* 0x00afea0003c00000 */
[----:B------:R-:W-:-:S07]  /*1d30*/  IMAD.MOV.U32 R5, RZ, RZ, R2 ;  /* 0x000000ffff057224 */ /* 0x000fce00078e0002 */
.L_x_28:
[----:B------:R-:W0:Y:S01]  /*1d40*/  LDC R7, c[0x0][0x418] ;  /* 0x00010600ff077b82 */ /* 0x000e220000000800 */
[----:B------:R-:W2:Y:S02]  /*1d50*/  LDCU UR4, c[0x0][0x414] ;  /* 0x00008280ff0477ac */ /* 0x000ea40008000800 */
[----:B--2---:R-:W-:Y:S01]  /*1d60*/  MOV R10, UR4 ;  /* 0x00000004000a7c02 */ /* 0x004fe20008000f00 */
[----:B0-----:R-:W0:Y:S08]  /*1d70*/  MUFU.RCP R0, R7 ;  /* 0x0000000700007308 */ /* 0x001e300000001000 */
[----:B------:R-:W2:Y:S01]  /*1d80*/  FCHK P0, R10, R7 ;  /* 0x000000070a007302 */ /* 0x000ea20000000000 */
[----:B0-----:R-:W-:-:S04]  /*1d90*/  FFMA R3, R0, -R7, 1 ;  /* 0x3f80000000037423 */ /* 0x001fc80000000807 */
[----:B------:R-:W-:-:S04]  /*1da0*/  FFMA R0, R0, R3, R0 ;  /* 0x0000000300007223 */ /* 0x000fc80000000000 */
[----:B------:R-:W-:-:S04]  /*1db0*/  FFMA R3, R0, UR4, RZ ;  /* 0x0000000400037c23 */ /* 0x000fc800080000ff */
[----:B------:R-:W-:-:S04]  /*1dc0*/  FFMA R2, R3, -R7, UR4 ;  /* 0x0000000403027e23 */ /* 0x000fc80008000807 */
[----:B------:R-:W-:Y:S01]  /*1dd0*/  FFMA R0, R0, R2, R3 ;  /* 0x0000000200007223 */ /* 0x000fe20000000003 */
[----:B--2---:R-:W-:Y:S06]  /*1de0*/  @!P0 BRA `(.L_x_29) ;  /* 0x00000000001c8947 */ /* 0x004fec0003800000 */
[----:B------:R-:W0:Y:S01]  /*1df0*/  LDCU UR4, c[0x0][0x414] ;  /* 0x00008280ff0477ac */ /* 0x000e220008000800 */
[----:B------:R-:W-:Y:S01]  /*1e00*/  MOV R10, 0x1e50 ;  /* 0x00001e50000a7802 */ /* 0x000fe20000000f00 */
[----:B------:R-:W2:Y:S01]  /*1e10*/  LDCU UR5, c[0x0][0x418] ;  /* 0x00008300ff0577ac */ /* 0x000ea20008000800 */
[----:B0-----:R-:W-:Y:S02]  /*1e20*/  MOV R2, UR4 ;  /* 0x0000000400027c02 */ /* 0x001fe40008000f00 */
[----:B--2---:R-:W-:-:S07]  /*1e30*/  MOV R3, UR5 ;  /* 0x0000000500037c02 */ /* 0x004fce0008000f00 */
[----:B-1-3--:R-:W-:Y:S05]  /*1e40*/  CALL.REL.NOINC `($__internal_1_$__cuda_sm3x_div_rn_noftz_f32_slowpath) ;  /* 0x0000001000dc7944 */ /* 0x00afea0003c00000 */
[----:B------:R-:W-:-:S07]  /*1e50*/  MOV R0, R2 ;  /* 0x0000000200007202 */ /* 0x000fce0000000f00 */
.L_x_29:
[----:B------:R-:W0:Y:S01]  /*1e60*/  LDCU UR4, c[0x0][0x410] ;  /* 0x00008200ff0477ac */ /* 0x000e220008000800 */
[----:B------:R-:W-:Y:S01]  /*1e70*/  FADD R0, R0, 1.26540001511997440000e+17 ;  /* 0x5be0c7bb00007421 */ /* 0x000fe20000000000 */
[----:B------:R-:W-:Y:S02]  /*1e80*/  HFMA2 R7, -RZ, RZ, 3.7421875, 0 ;  /* 0x437c0000ff077431 */ /* 0x000fe400000001ff */
[----:B------:R-:W-:Y:S01]  /*1e90*/  IMAD.MOV.U32 R3, RZ, RZ, 0x3bbb989d ;  /* 0x3bbb989dff037424 */ /* 0x000fe200078e00ff */
[----:B------:R-:W-:Y:S01]  /*1ea0*/  BSSY.RECONVERGENT B2, `(.L_x_30) ;  /* 0x0000017000027945 */ /* 0x000fe20003800200 */
[----:B0-----:R-:W-:-:S04]  /*1eb0*/  FADD R0, R0, UR4 ;  /* 0x0000000400007e21 */ /* 0x001fc80008000000 */
[----:B------:R-:W-:-:S04]  /*1ec0*/  FFMA.SAT R2, R0, -R3, 0.5 ;  /* 0x3f00000000027423 */ /* 0x000fc80000002803 */
[----:B------:R-:W-:-:S04]  /*1ed0*/  FFMA.RM R2, R2, R7, 12582913 ;  /* 0x4b40000102027423 */ /* 0x000fc80000004007 */
[C---:B------:R-:W-:Y:S01]  /*1ee0*/  FADD R3, R2.reuse, -12583039 ;  /* 0xcb40007f02037421 */ /* 0x040fe20000000000 */
[----:B------:R-:W-:-:S03]  /*1ef0*/  SHF.L.U32 R2, R2, 0x17, RZ ;  /* 0x0000001702027819 */ /* 0x000fc600000006ff */
[----:B------:R-:W-:-:S04]  /*1f00*/  FFMA R3, R0, -1.4426950216293334961, -R3 ;  /* 0xbfb8aa3b00037823 */ /* 0x000fc80000000803 */
[----:B------:R-:W-:-:S06]  /*1f10*/  FFMA R3, R0, -1.925963033500011079e-08, R3 ;  /* 0xb2a5706000037823 */ /* 0x000fcc0000000003 */
[----:B------:R-:W0:Y:S02]  /*1f20*/  MUFU.EX2 R3, R3 ;  /* 0x0000000300037308 */ /* 0x000e240000000800 */
[----:B0-----:R-:W-:-:S06]  /*1f30*/  FMUL R7, R2, R3 ;  /* 0x0000000302077220 */ /* 0x001fcc0000400000 */
[----:B------:R0:W2:Y:S01]  /*1f40*/  MUFU.RSQ R2, R7 ;  /* 0x0000000700027308 */ /* 0x0000a20000001400 */
[----:B------:R-:W-:-:S04]  /*1f50*/  IADD3 R0, PT, PT, R7, -0xd000000, RZ ;  /* 0xf300000007007810 */ /* 0x000fc80007ffe0ff */
[----:B------:R-:W-:-:S13]  /*1f60*/  ISETP.GT.U32.AND P0, PT, R0, 0x727fffff, PT ;  /* 0x727fffff0000780c */ /* 0x000fda0003f04070 */
[----:B0-2---:R-:W-:Y:S05]  /*1f70*/  @!P0 BRA `(.L_x_31) ;  /* 0x0000000000148947 */ /* 0x005fea0003800000 */
[----:B------:R-:W-:Y:S02]  /*1f80*/  MOV R2, R7 ;  /* 0x0000000700027202 */ /* 0x000fe40000000f00 */
[----:B------:R-:W-:-:S07]  /*1f90*/  MOV R13, 0x1fb0 ;  /* 0x00001fb0000d7802 */ /* 0x000fce0000000f00 */
[----:B-1-3--:R-:W-:Y:S05]  /*1fa0*/  CALL.REL.NOINC `($__internal_0_$__cuda_sm20_sqrt_rn_f32_slowpath) ;  /* 0x0000001000287944 */ /* 0x00afea0003c00000 */
[----:B------:R-:W-:Y:S01]  /*1fb0*/  IMAD.MOV.U32 R0, RZ, RZ, R7 ;  /* 0x000000ffff007224 */ /* 0x000fe200078e0007 */
[----:B------:R-:W-:Y:S06]  /*1fc0*/  BRA `(.L_x_32) ;  /* 0x0000000000107947 */ /* 0x000fec0003800000 */
.L_x_31:
[----:B------:R-:W-:Y:S01]  /*1fd0*/  FMUL.FTZ R0, R7, R2 ;  /* 0x0000000207007220 */ /* 0x000fe20000410000 */
[----:B------:R-:W-:-:S03]  /*1fe0*/  FMUL.FTZ R2, R2, 0.5 ;  /* 0x3f00000002027820 */ /* 0x000fc60000410000 */
[----:B------:R-:W-:-:S04]  /*1ff0*/  FFMA R3, -R0, R0, R7 ;  /* 0x0000000000037223 */ /* 0x000fc80000000107 */
[----:B------:R-:W-:-:S07]  /*2000*/  FFMA R0, R3, R2, R0 ;  /* 0x0000000203007223 */ /* 0x000fce0000000000 */
.L_x_32:
[----:B------:R-:W-:Y:S05]  /*2010*/  BSYNC.RECONVERGENT B2 ;  /* 0x0000000000027941 */ /* 0x000fea0003800200 */
.L_x_30:
[----:B------:R-:W-:-:S04]  /*2020*/  FADD R5, R0, R5 ;  /* 0x0000000500057221 */ /* 0x000fc80000000000 */
[----:B------:R-:W-:-:S07]  /*2030*/  FADD R0, R4, R5 ;  /* 0x0000000504007221 */ /* 0x000fce0000000000 */
.L_x_25:
[----:B------:R-:W-:Y:S05]  /*2040*/  BSYNC.RECONVERGENT B1 ;  /* 0x0000000000017941 */ /* 0x000fea0003800200 */
.L_x_24:
[----:B------:R-:W2:Y:S01]  /*2050*/  LDC R3, c[0x0][0x428] ;  /* 0x00010a00ff037b82 */ /* 0x000ea20000000800 */
[----:B------:R-:W-:Y:S01]  /*2060*/  MOV R2, 0x7c ;  /* 0x0000007c00027802 */ /* 0x000fe20000000f00 */
[----:B------:R-:W4:Y:S06]  /*2070*/  LDCU UR4, c[0x0][0x41c] ;  /* 0x00008380ff0477ac */ /* 0x000f2c0008000800 */
[----:B0-----:R-:W4:Y:S01]  /*2080*/  LDC.64 R12, c[0x0][0x420] ;  /* 0x00010800ff0c7b82 */ /* 0x001f220000000a00 */
[----:B--2---:R-:W-:-:S04]  /*2090*/  FFMA R3, R3, R2, -1.41789999681455549101e+36 ;  /* 0xfb8889ef03037423 */ /* 0x004fc80000000002 */
[----:B------:R-:W0:Y:S01]  /*20a0*/  MUFU.RCP R2, R3 ;  /* 0x0000000300027308 */ /* 0x000e220000001000 */
[----:B----4-:R-:W-:-:S07]  /*20b0*/  FADD R4, -R12, UR4 ;  /* 0x000000040c047e21 */ /* 0x010fce0008000100 */
[----:B------:R-:W2:Y:S01]  /*20c0*/  FCHK P0, R13, R3 ;  /* 0x000000030d007302 */ /* 0x000ea20000000000 */
[----:B0-----:R-:W-:-:S04]  /*20d0*/  FFMA R5, -R3, R2, 1 ;  /* 0x3f80000003057423 */ /* 0x001fc80000000102 */
[----:B------:R-:W-:-:S04]  /*20e0*/  FFMA R2, R2, R5, R2 ;  /* 0x0000000502027223 */ /* 0x000fc80000000002 */
[----:B------:R-:W-:-:S04]  /*20f0*/  FFMA R10, R2, R13, RZ ;  /* 0x0000000d020a7223 */ /* 0x000fc800000000ff */
[----:B------:R-:W-:-:S04]  /*2100*/  FFMA R5, -R3, R10, R13 ;  /* 0x0000000a03057223 */ /* 0x000fc8000000010d */
[----:B------:R-:W-:Y:S01]  /*2110*/  FFMA R2, R2, R5, R10 ;  /* 0x0000000502027223 */ /* 0x000fe2000000000a */
[----:B--2---:R-:W-:Y:S06]  /*2120*/  @!P0 BRA `(.L_x_33) ;  /* 0x0000000000108947 */ /* 0x004fec0003800000 */
[----:B------:R-:W0:Y:S01]  /*2130*/  LDCU UR4, c[0x0][0x424] ;  /* 0x00008480ff0477ac */ /* 0x000e220008000800 */
[----:B------:R-:W-:Y:S02]  /*2140*/  MOV R10, 0x2170 ;  /* 0x00002170000a7802 */ /* 0x000fe40000000f00 */
[----:B0-----:R-:W-:-:S07]  /*2150*/  MOV R2, UR4 ;  /* 0x0000000400027c02 */ /* 0x001fce0008000f00 */
[----:B-1-3--:R-:W-:Y:S05]  /*2160*/  CALL.REL.NOINC `($__internal_1_$__cuda_sm3x_div_rn_noftz_f32_slowpath) ;  /* 0x0000001000147944 */ /* 0x00afea0003c00000 */
.L_x_33:
[C---:B------:R-:W-:Y:S01]  /*2170*/  FMUL R3, |R2|.reuse, 1.4426950216293334961 ;  /* 0x3fb8aa3b02037820 */ /* 0x040fe20000400200 */
[----:B------:R-:W-:Y:S02]  /*2180*/  HFMA2 R10, -RZ, RZ, 3.4921875, 0 ;  /* 0x42fc0000ff0a7431 */ /* 0x000fe400000001ff */
[----:B------:R-:W-:Y:S02]  /*2190*/  IMAD.MOV.U32 R14, RZ, RZ, 0x363d0ada ;  /* 0x363d0adaff0e7424 */ /* 0x000fe400078e00ff */
[----:B------:R-:W-:Y:S01]  /*21a0*/  FMUL R7, R2, R2 ;  /* 0x0000000202077220 */ /* 0x000fe20000400000 */
[----:B------:R-:W0:Y:S03]  /*21b0*/  FRND.TRUNC R3, R3 ;  /* 0x0000000300037307 */ /* 0x000e26000020d000 */
[----:B------:R-:W-:-:S04]  /*21c0*/  FFMA R14, R7, R14, 0.00019836159481201320887 ;  /* 0x394fff49070e7423 */ /* 0x000fc8000000000e */
[----:B------:R-:W-:-:S04]  /*21d0*/  FFMA R14, R7, R14, 0.0083333496004343032837 ;  /* 0x3c08889a070e7423 */ /* 0x000fc8000000000e */
[----:B------:R-:W-:-:S04]  /*21e0*/  FFMA R14, R7, R14, 0.16666667163372039795 ;  /* 0x3e2aaaab070e7423 */ /* 0x000fc8000000000e */
[----:B------:R-:W-:Y:S01]  /*21f0*/  FMUL R7, R7, R14 ;  /* 0x0000000e07077220 */ /* 0x000fe20000400000 */
[----:B0-----:R-:W-:Y:S02]  /*2200*/  LOP3.LUT R10, R10, 0x80000000, R3, 0xb8, !PT ;  /* 0x800000000a0a7812 */ /* 0x001fe400078eb803 */
[----:B------:R-:W-:-:S04]  /*2210*/  FSETP.GT.AND P0, PT, |R3|, 126, PT ;  /* 0x42fc00000300780b */ /* 0x000fc80003f04200 */
[----:B------:R-:W-:Y:S02]  /*2220*/  FSEL R5, R10, R3, P0 ;  /* 0x000000030a057208 */ /* 0x000fe40000000000 */
[----:B------:R-:W-:-:S03]  /*2230*/  FSETP.GE.AND P0, PT, |R2|, 1, PT ;  /* 0x3f8000000200780b */ /* 0x000fc60003f06200 */
[----:B------:R-:W-:-:S04]  /*2240*/  FFMA R10, R5, -0.69314718246459960938, |R2| ;  /* 0xbf317218050a7823 */ /* 0x000fc80000000402 */
[C---:B------:R-:W-:Y:S01]  /*2250*/  FFMA R10, R5.reuse, 1.9046542121259335545e-09, R10 ;  /* 0x3102e308050a7823 */ /* 0x040fe2000000000a */
[----:B------:R-:W-:-:S03]  /*2260*/  FADD R5, R5, 12583037 ;  /* 0x4b40007d05057421 */ /* 0x000fc60000000000 */
[----:B------:R-:W-:Y:S02]  /*2270*/  FMUL R10, R10, 1.4426950216293334961 ;  /* 0x3fb8aa3b0a0a7820 */ /* 0x000fe40000400000 */
[----:B------:R-:W-:-:S04]  /*2280*/  SHF.L.U32 R5, R5, 0x17, RZ ;  /* 0x0000001705057819 */ /* 0x000fc800000006ff */
[----:B------:R-:W0:Y:S02]  /*2290*/  MUFU.EX2 R10, R10 ;  /* 0x0000000a000a7308 */ /* 0x000e240000000800 */
[----:B0-----:R-:W-:-:S06]  /*22a0*/  FMUL R5, R5, R10 ;  /* 0x0000000a05057220 */ /* 0x001fcc0000400000 */
[----:B------:R-:W0:Y:S02]  /*22b0*/  MUFU.RCP R12, R5 ;  /* 0x00000005000c7308 */ /* 0x000e240000001000 */
[----:B0-----:R-:W-:-:S04]  /*22c0*/  FMUL.FTZ R12, R12, -0.125 ;  /* 0xbe0000000c0c7820 */ /* 0x001fc80000410000 */
[----:B------:R-:W-:Y:S01]  /*22d0*/  FFMA R3, R5, 2, R12 ;  /* 0x4000000005037823 */ /* 0x000fe2000000000c */
[----:B------:R-:W-:-:S04]  /*22e0*/  HFMA2 R12, -RZ, RZ, 1.3251953125, -55.71875 ;  /* 0x3d4dd2f7ff0c7431 */ /* 0x000fc800000001ff */
[--C-:B------:R-:W-:Y:S01]  /*22f0*/  LOP3.LUT R3, R3, 0x80000000, R2.reuse, 0xb8, !PT ;  /* 0x8000000003037812 */ /* 0x100fe200078eb802 */
[----:B------:R-:W-:Y:S01]  /*2300*/  @!P0 FFMA R3, R7, R2, R2 ;  /* 0x0000000207038223 */ /* 0x000fe20000000002 */
[----:B------:R-:W-:-:S03]  /*2310*/  MOV R2, 0x3f000000 ;  /* 0x3f00000000027802 */ /* 0x000fc60000000f00 */
[----:B------:R-:W-:-:S04]  /*2320*/  FADD R3, RZ, -R3 ;  /* 0x80000003ff037221 */ /* 0x000fc80000000000 */
[C---:B------:R-:W-:Y:S01]  /*2330*/  FFMA R2, |R3|.reuse, -R2, 0.5 ;  /* 0x3f00000003027423 */ /* 0x040fe20000000a02 */
[C---:B------:R-:W-:Y:S02]  /*2340*/  FSETP.NEU.AND P1, PT, |R3|.reuse, 1, PT ;  /* 0x3f8000000300780b */ /* 0x040fe40003f2d200 */
[----:B------:R-:W-:Y:S01]  /*2350*/  FSETP.GT.AND P0, PT, |R3|, 0.56000000238418579102, PT ;  /* 0x3f0f5c290300780b */ /* 0x000fe20003f04200 */
[----:B------:R-:W0:Y:S02]  /*2360*/  MUFU.RSQ R5, R2 ;  /* 0x0000000200057308 */ /* 0x000e240000001400 */
[----:B0-----:R-:W-:Y:S01]  /*2370*/  FMUL R7, R2, R5 ;  /* 0x0000000502077220 */ /* 0x001fe20000400000 */
[----:B------:R-:W-:-:S04]  /*2380*/  FMUL R10, R5, -0.5 ;  /* 0xbf000000050a7820 */ /* 0x000fc80000400000 */
[----:B------:R-:W-:-:S04]  /*2390*/  FFMA R10, R7, R10, 0.5 ;  /* 0x3f000000070a7423 */ /* 0x000fc8000000000a */
[----:B------:R-:W-:-:S05]  /*23a0*/  FFMA R10, R7, R10, R7 ;  /* 0x0000000a070a7223 */ /* 0x000fca0000000007 */
[----:B------:R-:W-:-:S04]  /*23b0*/  FSEL R10, R10, RZ, P1 ;  /* 0x000000ff0a0a7208 */ /* 0x000fc80000800000 */
[----:B------:R-:W-:-:S05]  /*23c0*/  FSEL R10, R10, |R3|, P0 ;  /* 0x400000030a0a7208 */ /* 0x000fca0000000000 */
[----:B------:R-:W-:-:S04]  /*23d0*/  FMUL R5, R10, R10 ;  /* 0x0000000a0a057220 */ /* 0x000fc80000400000 */
[----:B------:R-:W-:-:S04]  /*23e0*/  FFMA R2, R5, R12, 0.018773360177874565125 ;  /* 0x3c99ca9705027423 */ /* 0x000fc8000000000c */
[----:B------:R-:W-:-:S04]  /*23f0*/  FFMA R2, R5, R2, 0.046769052743911743164 ;  /* 0x3d3f90e805027423 */ /* 0x000fc80000000002 */
[----:B------:R-:W-:-:S04]  /*2400*/  FFMA R2, R5, R2, 0.074823014438152313232 ;  /* 0x3d993ccf05027423 */ /* 0x000fc80000000002 */
[----:B------:R-:W-:-:S04]  /*2410*/  FFMA R2, R5, R2, 0.16667181253433227539 ;  /* 0x3e2aac0405027423 */ /* 0x000fc80000000002 */
[----:B------:R-:W-:-:S04]  /*2420*/  FMUL R5, R5, R2 ;  /* 0x0000000205057220 */ /* 0x000fc80000400000 */
[----:B------:R-:W-:Y:S01]  /*2430*/  FFMA R10, R10, R5, R10 ;  /* 0x000000050a0a7223 */ /* 0x000fe2000000000a */
[----:B------:R-:W-:-:S03]  /*2440*/  MOV R5, 0x3fd774eb ;  /* 0x3fd774eb00057802 */ /* 0x000fc60000000f00 */
[----:B------:R-:W-:-:S04]  /*2450*/  FMUL R2, R10, -2 ;  /* 0xc00000000a027820 */ /* 0x000fc80000400000 */
[----:B------:R-:W-:-:S05]  /*2460*/  @P0 FFMA R10, R5, 0.93318945169448852539, R2 ;  /* 0x3f6ee581050a0823 */ /* 0x000fca0000000002 */
[C---:B------:R-:W-:Y:S02]  /*2470*/  LOP3.LUT R3, R10.reuse, 0x80000000, R3, 0xb8, !PT ;  /* 0x800000000a037812 */ /* 0x040fe400078eb803 */
[----:B------:R-:W-:-:S04]  /*2480*/  FSETP.NAN.AND P0, PT, R10, R10, PT ;  /* 0x0000000a0a00720b */ /* 0x000fc80003f08000 */
[----:B------:R-:W-:Y:S01]  /*2490*/  FSEL R3, R3, R10, !P0 ;  /* 0x0000000a03037208 */ /* 0x000fe20004000000 */
[----:B------:R-:W-:-:S04]  /*24a0*/  HFMA2 R10, -RZ, RZ, 1.5048828125, 33.21875 ;  /* 0x3e055027ff0a7431 */ /* 0x000fc800000001ff */
[----:B------:R-:W-:-:S04]  /*24b0*/  FADD R3, R4, R3 ;  /* 0x0000000304037221 */ /* 0x000fc80000000000 */
[----:B------:R-:W-:-:S05]  /*24c0*/  FADD R3, R3, -1.88970002047744270809e+35 ;  /* 0xfa1193c303037421 */ /* 0x000fca0000000000 */
[----:B------:R-:W-:-:S13]  /*24d0*/  FSETP.GEU.AND P0, PT, R3, 1.175494350822287508e-38, PT ;  /* 0x008000000300780b */ /* 0x000fda0003f0e000 */
[----:B------:R-:W-:-:S05]  /*24e0*/  @!P0 FMUL R3, R3, 8388608 ;  /* 0x4b00000003038820 */ /* 0x000fca0000400000 */
[----:B------:R-:W-:-:S04]  /*24f0*/  IADD3 R2, PT, PT, R3, -0x3f2aaaab, RZ ;  /* 0xc0d5555503027810 */ /* 0x000fc80007ffe0ff */
[----:B------:R-:W-:-:S04]  /*2500*/  LOP3.LUT R4, R2, 0xff800000, RZ, 0xc0, !PT ;  /* 0xff80000002047812 */ /* 0x000fc800078ec0ff */
[----:B------:R-:W-:Y:S01]  /*2510*/  I2FP.F32.S32 R5, R4 ;  /* 0x0000000400057245 */ /* 0x000fe20000201400 */
[----:B------:R-:W-:Y:S01]  /*2520*/  IMAD.IADD R2, R3, 0x1, -R4 ;  /* 0x0000000103027824 */ /* 0x000fe200078e0a04 */
[----:B------:R-:W-:-:S03]  /*2530*/  MOV R4, 0x7f800000 ;  /* 0x7f80000000047802 */ /* 0x000fc60000000f00 */
[----:B------:R-:W-:-:S04]  /*2540*/  FADD R7, R2, -1 ;  /* 0xbf80000002077421 */ /* 0x000fc80000000000 */
[----:B------:R-:W-:-:S04]  /*2550*/  FFMA R2, R7, -R10, 0.14084610342979431152 ;  /* 0x3e1039f607027423 */ /* 0x000fc8000000080a */
[----:B------:R-:W-:-:S04]  /*2560*/  FFMA R2, R7, R2, -0.12148627638816833496 ;  /* 0xbdf8cdcc07027423 */ /* 0x000fc80000000002 */
[----:B------:R-:W-:-:S04]  /*2570*/  FFMA R2, R7, R2, 0.13980610668659210205 ;  /* 0x3e0f295507027423 */ /* 0x000fc80000000002 */
[----:B------:R-:W-:-:S04]  /*2580*/  FFMA R2, R7, R2, -0.16684235632419586182 ;  /* 0xbe2ad8b907027423 */ /* 0x000fc80000000002 */
[----:B------:R-:W-:-:S04]  /*2590*/  FFMA R2, R7, R2, 0.20012299716472625732 ;  /* 0x3e4ced0b07027423 */ /* 0x000fc80000000002 */
[----:B------:R-:W-:-:S04]  /*25a0*/  FFMA R2, R7, R2, -0.24999669194221496582 ;  /* 0xbe7fff2207027423 */ /* 0x000fc80000000002 */
[----:B------:R-:W-:-:S04]  /*25b0*/  FFMA R2, R7, R2, 0.33333182334899902344 ;  /* 0x3eaaaa7807027423 */ /* 0x000fc80000000002 */
[----:B------:R-:W-:Y:S01]  /*25c0*/  FFMA R10, R7, R2, -0.5 ;  /* 0xbf000000070a7423 */ /* 0x000fe20000000002 */
[----:B------:R-:W-:Y:S02]  /*25d0*/  FSEL R2, RZ, -23, P0 ;  /* 0xc1b80000ff027808 */ /* 0x000fe40000000000 */
[----:B------:R-:W-:Y:S01]  /*25e0*/  ISETP.GT.U32.AND P0, PT, R3, 0x7f7fffff, PT ;  /* 0x7f7fffff0300780c */ /* 0x000fe20003f04070 */
[----:B------:R-:W-:Y:S02]  /*25f0*/  FMUL R10, R7, R10 ;  /* 0x0000000a070a7220 */ /* 0x000fe40000400000 */
[----:B------:R-:W-:Y:S02]  /*2600*/  FFMA R2, R5, 1.1920928955078125e-07, R2 ;  /* 0x3400000005027823 */ /* 0x000fe40000000002 */
[----:B------:R-:W-:-:S04]  /*2610*/  FFMA R7, R7, R10, R7 ;  /* 0x0000000a07077223 */ /* 0x000fc80000000007 */
[----:B------:R-:W-:-:S04]  /*2620*/  FFMA R2, R2, 0.69314718246459960938, R7 ;  /* 0x3f31721802027823 */ /* 0x000fc80000000007 */
[C---:B------:R-:W-:Y:S01]  /*2630*/  @P0 FFMA R2, R3.reuse, R4, +INF ;  /* 0x7f80000003020423 */ /* 0x040fe20000000004 */
[----:B------:R-:W-:-:S03]  /*2640*/  FSETP.NEU.AND P0, PT, R3, RZ, PT ;  /* 0x000000ff0300720b */ /* 0x000fc60003f0d000 */
[----:B------:R-:W-:-:S05]  /*2650*/  FMUL R2, R2, 0.43429449200630187988 ;  /* 0x3ede5bd902027820 */ /* 0x000fca0000400000 */
[----:B------:R-:W-:-:S04]  /*2660*/  FSEL R3, R2, -INF , P0 ;  /* 0xff80000002037808 */ /* 0x000fc80000000000 */
[----:B------:R-:W-:-:S13]  /*2670*/  FSETP.GEU.AND P0, PT, R0, R3, PT ;  /* 0x000000030000720b */ /* 0x000fda0003f0e000 */
[----:B------:R-:W-:Y:S05]  /*2680*/  @P0 BRA `(.L_x_15) ;  /* 0x00000008003c0947 */ /* 0x000fea0003800000 */
[----:B------:R-:W0:Y:S01]  /*2690*/  LDC R0, c[0x0][0x438] ;  /* 0x00010e00ff007b82 */ /* 0x000e220000000800 */
[----:B------:R-:W2:Y:S07]  /*26a0*/  LDCU UR4, c[0x0][0x42c] ;  /* 0x00008580ff0477ac */ /* 0x000eae0008000800 */
[----:B------:R-:W0:Y:S02]  /*26b0*/  LDC.64 R10, c[0x0][0x430] ;  /* 0x00010c00ff0a7b82 */ /* 0x000e240000000a00 */
[----:B0-----:R-:W-:-:S04]  /*26c0*/  FFMA R0, R0, -1.99300005888000000000e+11, R11 ;  /* 0xd2399cd300007823 */ /* 0x001fc8000000000b */
[----:B------:R-:W-:-:S04]  /*26d0*/  FADD R0, R0, -1.47950002191516009917e+34 ;  /* 0xf8365cca00007421 */ /* 0x000fc80000000000 */
[----:B------:R-:W-:Y:S01]  /*26e0*/  FADD R7, R0, 1.6453999394790499016e-35 ;  /* 0x05aef80c00077421 */ /* 0x000fe20000000000 */
[----:B--2---:R-:W-:-:S03]  /*26f0*/  FMUL R0, R10, UR4 ;  /* 0x000000040a007c20 */ /* 0x004fc60008400000 */
[C---:B------:R-:W-:Y:S01]  /*2700*/  FMUL R2, R7.reuse, 0.63661974668502807617 ;  /* 0x3f22f98307027820 */ /* 0x040fe20000400000 */
[----:B------:R-:W-:-:S05]  /*2710*/  FSETP.GE.AND P0, PT, |R7|, 105615, PT ;  /* 0x47ce47800700780b */ /* 0x000fca0003f06200 */
[----:B------:R-:W0:Y:S02]  /*2720*/  F2I.NTZ R2, R2 ;  /* 0x0000000200027305 */ /* 0x000e240000203100 */
[----:B0-----:R-:W-:-:S05]  /*2730*/  I2FP.F32.S32 R4, R2 ;  /* 0x0000000200047245 */ /* 0x001fca0000201400 */
[----:B------:R-:W-:-:S04]  /*2740*/  FFMA R3, R4, -1.5707962512969970703, R7 ;  /* 0xbfc90fda04037823 */ /* 0x000fc80000000007 */
[----:B------:R-:W-:-:S04]  /*2750*/  FFMA R3, R4, -7.5497894158615963534e-08, R3 ;  /* 0xb3a2216804037823 */ /* 0x000fc80000000003 */
[----:B------:R-:W-:Y:S01]  /*2760*/  FFMA R3, R4, -5.3903029534742383927e-15, R3 ;  /* 0xa7c234c504037823 */ /* 0x000fe20000000003 */
[----:B------:R-:W-:Y:S06]  /*2770*/  @!P0 BRA `(.L_x_34) ;  /* 0x0000000000e48947 */ /* 0x000fec0003800000 */
[----:B------:R-:W-:-:S13]  /*2780*/  FSETP.NEU.AND P0, PT, |R7|, +INF , PT ;  /* 0x7f8000000700780b */ /* 0x000fda0003f0d200 */
[----:B------:R-:W-:Y:S01]  /*2790*/  @!P0 FMUL R3, RZ, R7 ;  /* 0x00000007ff038220 */ /* 0x000fe20000400000 */
[----:B------:R-:W-:Y:S01]  /*27a0*/  @!P0 MOV R2, RZ ;  /* 0x000000ff00028202 */ /* 0x000fe20000000f00 */
[----:B------:R-:W-:Y:S06]  /*27b0*/  @!P0 BRA `(.L_x_34) ;  /* 0x0000000000d48947 */ /* 0x000fec0003800000 */
[----:B------:R-:W-:Y:S01]  /*27c0*/  SHF.L.U32 R3, R7, 0x8, RZ ;  /* 0x0000000807037819 */ /* 0x000fe200000006ff */
[----:B------:R-:W-:Y:S02]  /*27d0*/  HFMA2 R15, -RZ, RZ, 0, 0 ;  /* 0x00000000ff0f7431 */ /* 0x000fe400000001ff */
[----:B------:R-:W-:Y:S01]  /*27e0*/  IMAD.MOV.U32 R10, RZ, RZ, RZ ;  /* 0x000000ffff0a7224 */ /* 0x000fe200078e00ff */
[----:B------:R-:W-:Y:S01]  /*27f0*/  MOV R2, R1 ;  /* 0x0000000100027202 */ /* 0x000fe20000000f00 */
[----:B------:R-:W0:Y:S01]  /*2800*/  LDCU.64 UR8, c[0x4][0x10] ;  /* 0x01000200ff0877ac */ /* 0x000e220008000a00 */
[----:B------:R-:W-:Y:S01]  /*2810*/  LOP3.LUT R3, R3, 0x80000000, RZ, 0xfc, !PT ;  /* 0x8000000003037812 */ /* 0x000fe200078efcff */
[----:B------:R-:W-:-:S06]  /*2820*/  UMOV UR4, URZ ;  /* 0x000000ff00047c82 */ /* 0x000fcc0008000000 */
.L_x_35:
[----:B-1----:R-:W-:Y:S02]  /*2830*/  R2UR UR10, R8 ;  /* 0x00000000080a72ca */ /* 0x002fe400000e0000 */
[----:B------:R-:W-:Y:S02]  /*2840*/  R2UR UR11, R9 ;  /* 0x00000000090b72ca */ /* 0x000fe400000e0000 */
[----:B0-----:R-:W-:Y:S02]  /*2850*/  MOV R12, UR8 ;  /* 0x00000008000c7c02 */ /* 0x001fe40008000f00 */
[----:B------:R-:W-:-:S09]  /*2860*/  MOV R13, UR9 ;  /* 0x00000009000d7c02 */ /* 0x000fd20008000f00 */
[----:B------:R-:W2:Y:S01]  /*2870*/  LDG.E.CONSTANT R4, desc[UR10][R12.64] ;  /* 0x0000000a0c047981 */ /* 0x000ea2000c1e9900 */
[----:B------:R-:W-:Y:S02]  /*2880*/  UIADD3 UR8, UP0, UPT, UR8, 0x4, URZ ;  /* 0x0000000408087890 */ /* 0x000fe4000ff1e0ff */
[----:B------:R-:W-:Y:S02]  /*2890*/  UIADD3 UR4, UPT, UPT, UR4, 0x1, URZ ;  /* 0x0000000104047890 */ /* 0x000fe4000fffe0ff */
[----:B------:R-:W-:Y:S02]  /*28a0*/  UIADD3.X UR9, UPT, UPT, URZ, UR9, URZ, UP0, !UPT ;  /* 0x00000009ff097290 */ /* 0x000fe400087fe4ff */
[----:B------:R-:W-:Y:S01]  /*28b0*/  UISETP.NE.AND UP0, UPT, UR4, 0x6, UPT ;  /* 0x000000060400788c */ /* 0x000fe2000bf05270 */
[----:B--2---:R-:W-:-:S03]  /*28c0*/  IMAD.WIDE.U32 R4, R4, R3, RZ ;  /* 0x0000000304047225 */ /* 0x004fc600078e00ff */
[----:B------:R-:W-:-:S05]  /*28d0*/  IADD3 R11, P0, PT, R4, R10, RZ ;  /* 0x0000000a040b7210 */ /* 0x000fca0007f1e0ff */
[----:B------:R0:W-:Y:S01]  /*28e0*/  STL [R2], R11 ;  /* 0x0000000b02007387 */ /* 0x0001e20000100800 */
[----:B------:R-:W-:Y:S01]  /*28f0*/  IMAD.X R10, R5, 0x1, R15, P0 ;  /* 0x00000001050a7824 */ /* 0x000fe200000e060f */
        /* <DEDUP_REMOVED lines=21> */
[----:B------:R-:W-:Y:S02]  /*2a50*/  SHF.R.U32.HI R3, RZ, 0x1e, R3 ;  /* 0x0000001eff037819 */ /* 0x000fe40000011603 */
[C---:B------:R-:W-:Y:S02]  /*2a60*/  LOP3.LUT R4, R5.reuse, R4, RZ, 0x3c, !PT ;  /* 0x0000000405047212 */ /* 0x040fe400078e3cff */
[----:B------:R-:W-:Y:S02]  /*2a70*/  LOP3.LUT R5, R5, R2, RZ, 0x3c, !PT ;  /* 0x0000000205057212 */ /* 0x000fe400078e3cff */
[C---:B------:R-:W-:Y:S02]  /*2a80*/  LOP3.LUT R7, R2.reuse, R7, RZ, 0x3c, !PT ;  /* 0x0000000702077212 */ /* 0x040fe400078e3cff */
[----:B------:R-:W-:Y:S02]  /*2a90*/  LEA.HI R2, R2, R3, RZ, 0x1 ;  /* 0x0000000302027211 */ /* 0x000fe400078f08ff */
[----:B------:R-:W1:Y:S01]  /*2aa0*/  I2F.F64.S64 R4, R4 ;  /* 0x0000000400047312 */ /* 0x000e620000301c00 */
[----:B------:R-:W-:-:S02]  /*2ab0*/  ISETP.GE.AND P1, PT, R7, RZ, PT ;  /* 0x000000ff0700720c */ /* 0x000fc40003f26270 */
[----:B------:R-:W-:-:S05]  /*2ac0*/  IADD3 R3, PT, PT, -R2, RZ, RZ ;  /* 0x000000ff02037210 */ /* 0x000fca0007ffe1ff */
[----:B------:R-:W-:Y:S01]  /*2ad0*/  @!P0 IMAD.MOV.U32 R2, RZ, RZ, R3 ;  /* 0x000000ffff028224 */ /* 0x000fe200078e0003 */
[----:B-1----:R-:W-:-:S10]  /*2ae0*/  DMUL R8, R4, UR4 ;  /* 0x0000000404087c28 */ /* 0x002fd40008000000 */
[----:B------:R-:W1:Y:S02]  /*2af0*/  F2F.F32.F64 R8, R8 ;  /* 0x0000000800087310 */ /* 0x000e640000301000 */
[----:B01----:R-:W-:-:S07]  /*2b00*/  FSEL R3, -R8, R8, !P1 ;  /* 0x0000000808037208 */ /* 0x003fce0004800100 */
.L_x_34:
[----:B------:R-:W-:Y:S01]  /*2b10*/  MOV R4, 0x37cbac00 ;  /* 0x37cbac0000047802 */ /* 0x000fe20000000f00 */
[----:B------:R-:W-:Y:S01]  /*2b20*/  FMUL R5, R3, R3 ;  /* 0x0000000303057220 */ /* 0x000fe20000400000 */
[----:B------:R-:W-:Y:S01]  /*2b30*/  LOP3.LUT R7, R2, 0x1, RZ, 0xc0, !PT ;  /* 0x0000000102077812 */ /* 0x000fe200078ec0ff */
[----:B------:R-:W-:Y:S01]  /*2b40*/  BSSY.RECONVERGENT B1, `(.L_x_36) ;  /* 0x000001d000017945 */ /* 0x000fe20003800200 */
[----:B-1----:R-:W-:Y:S01]  /*2b50*/  MOV R8, 0x3d2aaabb ;  /* 0x3d2aaabb00087802 */ /* 0x002fe20000000f00 */
[----:B------:R-:W-:Y:S01]  /*2b60*/  FFMA R4, R5, R4, -0.0013887860113754868507 ;  /* 0xbab607ed05047423 */ /* 0x000fe20000000004 */
[----:B------:R-:W-:Y:S02]  /*2b70*/  ISETP.NE.U32.AND P0, PT, R7, 0x1, PT ;  /* 0x000000010700780c */ /* 0x000fe40003f05070 */
[----:B------:R-:W-:Y:S02]  /*2b80*/  MOV R7, 0x3effffff ;  /* 0x3effffff00077802 */ /* 0x000fe40000000f00 */
[----:B------:R-:W-:-:S02]  /*2b90*/  FSEL R4, R4, -0.00019574658654164522886, !P0 ;  /* 0xb94d415304047808 */ /* 0x000fc40004000000 */
[----:B------:R-:W-:Y:S02]  /*2ba0*/  FSEL R8, R8, 0.0083327032625675201416, !P0 ;  /* 0x3c0885e408087808 */ /* 0x000fe40004000000 */
[----:B------:R-:W-:Y:S02]  /*2bb0*/  LOP3.LUT P1, RZ, R2, 0x2, RZ, 0xc0, !PT ;  /* 0x0000000202ff7812 */ /* 0x000fe4000782c0ff */
[----:B------:R-:W-:Y:S01]  /*2bc0*/  FSEL R2, R3, 1, P0 ;  /* 0x3f80000003027808 */ /* 0x000fe20000000000 */
[----:B------:R-:W-:Y:S01]  /*2bd0*/  FFMA R4, R5, R4, R8 ;  /* 0x0000000405047223 */ /* 0x000fe20000000008 */
[----:B------:R-:W-:-:S03]  /*2be0*/  FSEL R7, -R7, -0.16666662693023681641, !P0 ;  /* 0xbe2aaaa807077808 */ /* 0x000fc60004000100 */
[C---:B------:R-:W-:Y:S02]  /*2bf0*/  FFMA R3, R5.reuse, R2, RZ ;  /* 0x0000000205037223 */ /* 0x040fe400000000ff */
[----:B------:R-:W-:-:S04]  /*2c00*/  FFMA R4, R5, R4, R7 ;  /* 0x0000000405047223 */ /* 0x000fc80000000007 */
[----:B------:R-:W-:-:S04]  /*2c10*/  FFMA R2, R3, R4, R2 ;  /* 0x0000000403027223 */ /* 0x000fc80000000002 */
[----:B------:R-:W-:-:S04]  /*2c20*/  @P1 FADD R2, RZ, -R2 ;  /* 0x80000002ff021221 */ /* 0x000fc80000000000 */
[----:B------:R-:W-:-:S04]  /*2c30*/  FADD R5, -R2, 1.2296000022615771741e-06 ;  /* 0x35a508bc02057421 */ /* 0x000fc80000000100 */
[----:B------:R-:W0:Y:S08]  /*2c40*/  MUFU.RCP R2, R5 ;  /* 0x0000000500027308 */ /* 0x000e300000001000 */
[----:B------:R-:W1:Y:S01]  /*2c50*/  FCHK P0, R0, R5 ;  /* 0x0000000500007302 */ /* 0x000e620000000000 */
[----:B0-----:R-:W-:-:S04]  /*2c60*/  FFMA R3, -R5, R2, 1 ;  /* 0x3f80000005037423 */ /* 0x001fc80000000102 */
[----:B------:R-:W-:-:S04]  /*2c70*/  FFMA R3, R2, R3, R2 ;  /* 0x0000000302037223 */ /* 0x000fc80000000002 */
[----:B------:R-:W-:-:S04]  /*2c80*/  FFMA R2, R0, R3, RZ ;  /* 0x0000000300027223 */ /* 0x000fc800000000ff */
[----:B------:R-:W-:-:S04]  /*2c90*/  FFMA R4, -R5, R2, R0 ;  /* 0x0000000205047223 */ /* 0x000fc80000000100 */
[----:B------:R-:W-:Y:S01]  /*2ca0*/  FFMA R3, R3, R4, R2 ;  /* 0x0000000403037223 */ /* 0x000fe20000000002 */
[----:B-1----:R-:W-:Y:S06]  /*2cb0*/  @!P0 BRA `(.L_x_37) ;  /* 0x0000000000148947 */ /* 0x002fec0003800000 */
[----:B------:R-:W-:Y:S01]  /*2cc0*/  MOV R2, R0 ;  /* 0x0000000000027202 */ /* 0x000fe20000000f00 */
[----:B------:R-:W-:Y:S01]  /*2cd0*/  IMAD.MOV.U32 R3, RZ, RZ, R5 ;  /* 0x000000ffff037224 */ /* 0x000fe200078e0005 */
[----:B------:R-:W-:-:S07]  /*2ce0*/  MOV R10, 0x2d00 ;  /* 0x00002d00000a7802 */ /* 0x000fce0000000f00 */
[----:B---3--:R-:W-:Y:S05]  /*2cf0*/  CALL.REL.NOINC `($__internal_1_$__cuda_sm3x_div_rn_noftz_f32_slowpath) ;  /* 0x0000000400307944 */ /* 0x008fea0003c00000 */
[----:B------:R-:W-:-:S07]  /*2d00*/  MOV R3, R2 ;  /* 0x0000000200037202 */ /* 0x000fce0000000f00 */
.L_x_37:
[----:B------:R-:W-:Y:S05]  /*2d10*/  BSYNC.RECONVERGENT B1 ;  /* 0x0000000000017941 */ /* 0x000fea0003800200 */
.L_x_36:
[----:B------:R-:W0:Y:S01]  /*2d20*/  LDC R0, c[0x0][0x43c] ;  /* 0x00010f00ff007b82 */ /* 0x000e220000000800 */
[----:B------:R-:W1:Y:S01]  /*2d30*/  MUFU.RCP R2, R3 ;  /* 0x0000000300027308 */ /* 0x000e620000001000 */
[----:B------:R-:W-:Y:S01]  /*2d40*/  BSSY.RECONVERGENT B1, `(.L_x_38) ;  /* 0x000000c000017945 */ /* 0x000fe20003800200 */
[----:B-1----:R-:W-:-:S04]  /*2d50*/  FFMA R5, R2, -R3, 1 ;  /* 0x3f80000002057423 */ /* 0x002fc80000000803 */
[----:B------:R-:W-:Y:S01]  /*2d60*/  FFMA R5, R2, R5, R2 ;  /* 0x0000000502057223 */ /* 0x000fe20000000002 */
[----:B0-----:R-:W-:-:S04]  /*2d70*/  FADD R0, R0, -INF ;  /* 0xff80000000007421 */ /* 0x001fc80000000000 */
[----:B------:R-:W0:Y:S01]  /*2d80*/  FCHK P0, R0, R3 ;  /* 0x0000000300007302 */ /* 0x000e220000000000 */
[----:B------:R-:W-:-:S04]  /*2d90*/  FFMA R2, R0, R5, RZ ;  /* 0x0000000500027223 */ /* 0x000fc800000000ff */
[----:B------:R-:W-:-:S04]  /*2da0*/  FFMA R4, R2, -R3, R0 ;  /* 0x8000000302047223 */ /* 0x000fc80000000000 */
[----:B------:R-:W-:Y:S01]  /*2db0*/  FFMA R2, R5, R4, R2 ;  /* 0x0000000405027223 */ /* 0x000fe20000000002 */
[----:B0-----:R-:W-:Y:S06]  /*2dc0*/  @!P0 BRA `(.L_x_39) ;  /* 0x00000000000c8947 */ /* 0x001fec0003800000 */
[----:B------:R-:W-:Y:S02]  /*2dd0*/  MOV R2, R0 ;  /* 0x0000000000027202 */ /* 0x000fe40000000f00 */
[----:B------:R-:W-:-:S07]  /*2de0*/  MOV R10, 0x2e00 ;  /* 0x00002e00000a7802 */ /* 0x000fce0000000f00 */
[----:B---3--:R-:W-:Y:S05]  /*2df0*/  CALL.REL.NOINC `($__internal_1_$__cuda_sm3x_div_rn_noftz_f32_slowpath) ;  /* 0x0000000000f07944 */ /* 0x008fea0003c00000 */
.L_x_39:
[----:B------:R-:W-:Y:S05]  /*2e00*/  BSYNC.RECONVERGENT B1 ;  /* 0x0000000000017941 */ /* 0x000fea0003800200 */
.L_x_38:
[----:B------:R-:W0:Y:S01]  /*2e10*/  MUFU.RSQ R0, -16.959325790405273438 ;  /* 0xc187acb300007908 */ /* 0x000e220000001400 */
[----:B------:R-:W-:Y:S01]  /*2e20*/  HFMA2 R4, -RZ, RZ, 1.3251953125, -55.71875 ;  /* 0x3d4dd2f7ff047431 */ /* 0x000fe200000001ff */
[----:B------:R-:W1:Y:S01]  /*2e30*/  LDC.64 R8, c[0x0][0x440] ;  /* 0x00011000ff087b82 */ /* 0x000e620000000a00 */
[C---:B0-----:R-:W-:Y:S01]  /*2e40*/  FMUL R3, R0.reuse, -16.959325790405273438 ;  /* 0xc187acb300037820 */ /* 0x041fe20000400000 */
[----:B------:R-:W-:-:S04]  /*2e50*/  FMUL R0, R0, 0.5 ;  /* 0x3f00000000007820 */ /* 0x000fc80000400000 */
[----:B------:R-:W-:-:S04]  /*2e60*/  FFMA R0, -R3, R0, 0.5 ;  /* 0x3f00000003007423 */ /* 0x000fc80000000100 */
[----:B------:R-:W-:-:S04]  /*2e70*/  FFMA R0, R3, R0, R3 ;  /* 0x0000000003007223 */ /* 0x000fc80000000003 */
        /* <DEDUP_REMOVED lines=9> */
[----:B------:R-:W-:Y:S01]  /*2f10*/  FFMA R3, R0, 0.93318945169448852539, R3 ;  /* 0x3f6ee58100037823 */ /* 0x000fe20000000003 */
[----:B-1----:R-:W-:-:S04]  /*2f20*/  FFMA R0, R8, -1.1985305765370160408e-41, R9 ;  /* 0x8000216908007823 */ /* 0x002fc80000000009 */
[----:B------:R-:W-:-:S04]  /*2f30*/  FSETP.NAN.AND P0, PT, R3, R3, PT ;  /* 0x000000030300720b */ /* 0x000fc80003f08000 */
[----:B------:R-:W-:-:S05]  /*2f40*/  FSEL R3, -|R3|, R3, !P0 ;  /* 0x0000000303037208 */ /* 0x000fca0004000300 */
[----:B------:R-:W-:-:S06]  /*2f50*/  FADD R3, R0, -R3 ;  /* 0x8000000300037221 */ /* 0x000fcc0000000000 */
[----:B------:R-:W0:Y:S02]  /*2f60*/  FRND.CEIL R3, R3 ;  /* 0x0000000300037307 */ /* 0x000e240000209000 */
[----:B0-----:R-:W-:-:S07]  /*2f70*/  FFMA R0, R3, 1.5945000190794594464e-25, R2 ;  /* 0x164563b903007823 */ /* 0x001fce0000000002 */
.L_x_15:
[----:B------:R-:W-:Y:S05]  /*2f80*/  BSYNC.RECONVERGENT B0 ;  /* 0x0000000000007941 */ /* 0x000fea0003800200 */
.L_x_0:
[----:B------:R-:W2:Y:S01]  /*2f90*/  F2F.F64.F32 R2, R0 ;  /* 0x0000000000027310 */ /* 0x000ea20000201800 */
[----:B-1----:R-:W-:Y:S01]  /*2fa0*/  MOV R8, 0x0 ;  /* 0x0000000000087802 */ /* 0x002fe20000000f00 */
[----:B------:R-:W1:Y:S01]  /*2fb0*/  LDCU.64 UR4, c[0x4][0x8] ;  /* 0x01000100ff0477ac */ /* 0x000e620008000a00 */
[----:B---3--:R-:W-:-:S04]  /*2fc0*/  IADD3 R6, P0, P1, R1, 0x20, R6 ;  /* 0x0000002001067810 */ /* 0x008fc8000791e006 */
[----:B------:R-:W3:Y:S01]  /*2fd0*/  LDC.64 R8, c[0x4][R8] ;  /* 0x0100000008087b82 */ /* 0x000ee20000000a00 */
[----:B------:R-:W-:Y:S01]  /*2fe0*/  IADD3.X R7, PT, PT, RZ, UR6, RZ, P0, P1 ;  /* 0x00000006ff077c10 */ /* 0x000fe200087e24ff */
[----:B--2---:R2:W-:Y:S01]  /*2ff0*/  STL.64 [R1+0x20], R2 ;  /* 0x0000200201007387 */ /* 0x0045e20000100a00 */
[----:B-1----:R-:W-:Y:S01]  /*3000*/  IMAD.U32 R4, RZ, RZ, UR4 ;  /* 0x00000004ff047e24 */ /* 0x002fe2000f8e00ff */
[----:B------:R-:W-:-:S07]  /*3010*/  MOV R5, UR5 ;  /* 0x0000000500057c02 */ /* 0x000fce0008000f00 */
[----:B------:R-:W-:-:S07]  /*3020*/  LEPC R20, `(.L_x_40) ;  /* 0x000000001014794e */ /* 0x000fce0000000000 */
[----:B0-23--:R-:W-:Y:S05]  /*3030*/  CALL.ABS.NOINC R8 ;  /* 0x0000000008007343 */ /* 0x00dfea0003c00000 */
.L_x_40:
[----:B------:R-:W-:Y:S05]  /*3040*/  EXIT ;  /* 0x000000000000794d */ /* 0x000fea0003800000 */
        .weak           $__internal_0_$__cuda_sm20_sqrt_rn_f32_slowpath
        .type           $__internal_0_$__cuda_sm20_sqrt_rn_f32_slowpath,@function
        .size           $__internal_0_$__cuda_sm20_sqrt_rn_f32_slowpath,($__internal_1_$__cuda_sm3x_div_rn_noftz_f32_slowpath - $__internal_0_$__cuda_sm20_sqrt_rn_f32_slowpath)
$__internal_0_$__cuda_sm20_sqrt_rn_f32_slowpath:
[----:B------:R-:W-:-:S13]  /*3050*/  LOP3.LUT P0, RZ, R2, 0x7fffffff, RZ, 0xc0, !PT ;  /* 0x7fffffff02ff7812 */ /* 0x000fda000780c0ff */
[----:B------:R-:W-:Y:S01]  /*3060*/  @!P0 MOV R3, R2 ;  /* 0x0000000200038202 */ /* 0x000fe20000000f00 */
[----:B------:R-:W-:Y:S06]  /*3070*/  @!P0 BRA `(.L_x_41) ;  /* 0x0000000000408947 */ /* 0x000fec0003800000 */
[----:B------:R-:W-:-:S13]  /*3080*/  FSETP.GEU.FTZ.AND P0, PT, R2, RZ, PT ;  /* 0x000000ff0200720b */ /* 0x000fda0003f1e000 */
[----:B------:R-:W-:Y:S01]  /*3090*/  @!P0 MOV R3, 0x7fffffff ;  /* 0x7fffffff00038802 */ /* 0x000fe20000000f00 */
[----:B------:R-:W-:Y:S06]  /*30a0*/  @!P0 BRA `(.L_x_41) ;  /* 0x0000000000348947 */ /* 0x000fec0003800000 */
[----:B------:R-:W-:-:S13]  /*30b0*/  FSETP.GTU.FTZ.AND P0, PT, |R2|, +INF , PT ;  /* 0x7f8000000200780b */ /* 0x000fda0003f1c200 */
[----:B------:R-:W-:Y:S01]  /*30c0*/  @P0 FADD.FTZ R3, R2, 1 ;  /* 0x3f80000002030421 */ /* 0x000fe20000010000 */
[----:B------:R-:W-:Y:S06]  /*30d0*/  @P0 BRA `(.L_x_41) ;  /* 0x0000000000280947 */ /* 0x000fec0003800000 */
[----:B------:R-:W-:-:S13]  /*30e0*/  FSETP.NEU.FTZ.AND P0, PT, |R2|, +INF , PT ;  /* 0x7f8000000200780b */ /* 0x000fda0003f1d200 */
[----:B------:R-:W-:-:S04]  /*30f0*/  @P0 FFMA R7, R2, 1.84467440737095516160e+19, RZ ;  /* 0x5f80000002070823 */ /* 0x000fc800000000ff */
[----:B------:R-:W0:Y:S02]  /*3100*/  @P0 MUFU.RSQ R10, R7 ;  /* 0x00000007000a0308 */ /* 0x000e240000001400 */
[----:B0-----:R-:W-:Y:S01]  /*3110*/  @P0 FMUL.FTZ R12, R7, R10 ;  /* 0x0000000a070c0220 */ /* 0x001fe20000410000 */
[----:B------:R-:W-:-:S03]  /*3120*/  @P0 FMUL.FTZ R10, R10, 0.5 ;  /* 0x3f0000000a0a0820 */ /* 0x000fc60000410000 */
[----:B------:R-:W-:-:S04]  /*3130*/  @P0 FADD.FTZ R3, -R12, -RZ ;  /* 0x800000ff0c030221 */ /* 0x000fc80000010100 */
[----:B------:R-:W-:Y:S01]  /*3140*/  @P0 FFMA R11, R12, R3, R7 ;  /* 0x000000030c0b0223 */ /* 0x000fe20000000007 */
[----:B------:R-:W-:-:S03]  /*3150*/  @!P0 MOV R3, R2 ;  /* 0x0000000200038202 */ /* 0x000fc60000000f00 */
[----:B------:R-:W-:-:S04]  /*3160*/  @P0 FFMA R10, R11, R10, R12 ;  /* 0x0000000a0b0a0223 */ /* 0x000fc8000000000c */
[----:B------:R-:W-:-:S07]  /*3170*/  @P0 FMUL.FTZ R3, R10, 2.3283064365386962891e-10 ;  /* 0x2f8000000a030820 */ /* 0x000fce0000410000 */
.L_x_41:
[----:B------:R-:W-:Y:S01]  /*3180*/  MOV R7, R3 ;  /* 0x0000000300077202 */ /* 0x000fe20000000f00 */
[----:B------:R-:W-:Y:S02]  /*3190*/  HFMA2 R3, -RZ, RZ, 0, 0 ;  /* 0x00000000ff037431 */ /* 0x000fe400000001ff */
[----:B------:R-:W-:-:S04]  /*31a0*/  IMAD.MOV.U32 R2, RZ, RZ, R13 ;  /* 0x000000ffff027224 */ /* 0x000fc800078e000d */
[----:B------:R-:W-:Y:S05]  /*31b0*/  RET.REL.NODEC R2 `(_Z7computeffffffffffffffffffffffffffffffffffffffffffffffffff) ;  /* 0xffffffcc02907950 */ /* 0x000fea0003c3ffff */
        .weak           $__internal_1_$__cuda_sm3x_div_rn_noftz_f32_slowpath
        .type           $__internal_1_$__cuda_sm3x_div_rn_noftz_f32_slowpath,@function
        .size           $__internal_1_$__cuda_sm3x_div_rn_noftz_f32_slowpath,(.L_x_55 - $__internal_1_$__cuda_sm3x_div_rn_noftz_f32_slowpath)
$__internal_1_$__cuda_sm3x_div_rn_noftz_f32_slowpath:
[----:B------:R-:W-:Y:S01]  /*31c0*/  SHF.R.U32.HI R11, RZ, 0x17, R3 ;  /* 0x00000017ff0b7819 */ /* 0x000fe20000011603 */
[----:B------:R-:W-:Y:S01]  /*31d0*/  BSSY.RECONVERGENT B2, `(.L_x_42) ;  /* 0x0000062000027945 */ /* 0x000fe20003800200 */
[----:B------:R-:W-:Y:S02]  /*31e0*/  SHF.R.U32.HI R7, RZ, 0x17, R2 ;  /* 0x00000017ff077819 */ /* 0x000fe40000011602 */
[----:B------:R-:W-:Y:S02]  /*31f0*/  LOP3.LUT R11, R11, 0xff, RZ, 0xc0, !PT ;  /* 0x000000ff0b0b7812 */ /* 0x000fe400078ec0ff */
[----:B------:R-:W-:Y:S02]  /*3200*/  LOP3.LUT R14, R7, 0xff, RZ, 0xc0, !PT ;  /* 0x000000ff070e7812 */ /* 0x000fe400078ec0ff */
[----:B------:R-:W-:Y:S02]  /*3210*/  IADD3 R13, PT, PT, R11, -0x1, RZ ;  /* 0xffffffff0b0d7810 */ /* 0x000fe40007ffe0ff */
[----:B------:R-:W-:-:S02]  /*3220*/  IADD3 R12, PT, PT, R14, -0x1, RZ ;  /* 0xffffffff0e0c7810 */ /* 0x000fc40007ffe0ff */
[----:B------:R-:W-:-:S04]  /*3230*/  ISETP.GT.U32.AND P0, PT, R13, 0xfd, PT ;  /* 0x000000fd0d00780c */ /* 0x000fc80003f04070 */
[----:B------:R-:W-:-:S13]  /*3240*/  ISETP.GT.U32.OR P0, PT, R12, 0xfd, P0 ;  /* 0x000000fd0c00780c */ /* 0x000fda0000704470 */
[----:B------:R-:W-:Y:S01]  /*3250*/  @!P0 MOV R7, RZ ;  /* 0x000000ff00078202 */ /* 0x000fe20000000f00 */
[----:B------:R-:W-:Y:S06]  /*3260*/  @!P0 BRA `(.L_x_43) ;  /* 0x00000000005c8947 */ /* 0x000fec0003800000 */
[----:B------:R-:W-:Y:S02]  /*3270*/  FSETP.GTU.FTZ.AND P0, PT, |R2|, +INF , PT ;  /* 0x7f8000000200780b */ /* 0x000fe40003f1c200 */
[----:B------:R-:W-:-:S04]  /*3280*/  FSETP.GTU.FTZ.AND P1, PT, |R3|, +INF , PT ;  /* 0x7f8000000300780b */ /* 0x000fc80003f3c200 */
[----:B------:R-:W-:-:S13]  /*3290*/  PLOP3.LUT P0, PT, P0, P1, PT, 0xf8, 0x8f ;  /* 0x00000000008f781c */ /* 0x000fda0000703f70 */
[----:B------:R-:W-:Y:S05]  /*32a0*/  @P0 BRA `(.L_x_44) ;  /* 0x00000004004c0947 */ /* 0x000fea0003800000 */
[----:B------:R-:W-:-:S13]  /*32b0*/  LOP3.LUT P0, RZ, R3, 0x7fffffff, R2, 0xc8, !PT ;  /* 0x7fffffff03ff7812 */ /* 0x000fda000780c802 */
[----:B------:R-:W-:Y:S05]  /*32c0*/  @!P0 BRA `(.L_x_45) ;  /* 0x00000004003c8947 */ /* 0x000fea0003800000 */
[C---:B------:R-:W-:Y:S02]  /*32d0*/  FSETP.NEU.FTZ.AND P2, PT, |R2|.reuse, +INF , PT ;  /* 0x7f8000000200780b */ /* 0x040fe40003f5d200 */
[----:B------:R-:W-:Y:S02]  /*32e0*/  FSETP.NEU.FTZ.AND P1, PT, |R3|, +INF , PT ;  /* 0x7f8000000300780b */ /* 0x000fe40003f3d200 */
[----:B------:R-:W-:-:S11]  /*32f0*/  FSETP.NEU.FTZ.AND P0, PT, |R2|, +INF , PT ;  /* 0x7f8000000200780b */ /* 0x000fd60003f1d200 */
[----:B------:R-:W-:Y:S05]  /*3300*/  @!P1 BRA !P2, `(.L_x_45) ;  /* 0x00000004002c9947 */ /* 0x000fea0005000000 */
[----:B------:R-:W-:-:S04]  /*3310*/  LOP3.LUT P2, RZ, R2, 0x7fffffff, RZ, 0xc0, !PT ;  /* 0x7fffffff02ff7812 */ /* 0x000fc8000784c0ff */
[----:B------:R-:W-:-:S13]  /*3320*/  PLOP3.LUT P1, PT, P1, P2, PT, 0x2f, 0xf2 ;  /* 0x0000000000f2781c */ /* 0x000fda0000f24577 */
[----:B------:R-:W-:Y:S05]  /*3330*/  @P1 BRA `(.L_x_46) ;  /* 0x0000000400181947 */ /* 0x000fea0003800000 */
[----:B------:R-:W-:-:S04]  /*3340*/  LOP3.LUT P1, RZ, R3, 0x7fffffff, RZ, 0xc0, !PT ;  /* 0x7fffffff03ff7812 */ /* 0x000fc8000782c0ff */
[----:B------:R-:W-:-:S13]  /*3350*/  PLOP3.LUT P0, PT, P0, P1, PT, 0x2f, 0xf2 ;  /* 0x0000000000f2781c */ /* 0x000fda0000702577 */
[----:B------:R-:W-:Y:S05]  /*3360*/  @P0 BRA `(.L_x_47) ;  /* 0x0000000400000947 */ /* 0x000fea0003800000 */
[----:B------:R-:W-:Y:S02]  /*3370*/  ISETP.GE.AND P0, PT, R12, RZ, PT ;  /* 0x000000ff0c00720c */ /* 0x000fe40003f06270 */
[----:B------:R-:W-:-:S11]  /*3380*/  ISETP.GE.AND P1, PT, R13, RZ, PT ;  /* 0x000000ff0d00720c */ /* 0x000fd60003f26270 */
[----:B------:R-:W-:Y:S01]  /*3390*/  @P0 MOV R7, RZ ;  /* 0x000000ff00070202 */ /* 0x000fe20000000f00 */
[----:B------:R-:W-:Y:S02]  /*33a0*/  @!P0 IMAD.MOV.U32 R7, RZ, RZ, -0x40 ;  /* 0xffffffc0ff078424 */ /* 0x000fe400078e00ff */
[----:B------:R-:W-:Y:S01]  /*33b0*/  @!P0 FFMA R2, R2, 1.84467440737095516160e+19, RZ ;  /* 0x5f80000002028823 */ /* 0x000fe200000000ff */
[----:B------:R-:W-:Y:S02]  /*33c0*/  @!P1 FFMA R3, R3, 1.84467440737095516160e+19, RZ ;  /* 0x5f80000003039823 */ /* 0x000fe400000000ff */
[----:B------:R-:W-:-:S07]  /*33d0*/  @!P1 IADD3 R7, PT, PT, R7, 0x40, RZ ;  /* 0x0000004007079810 */ /* 0x000fce0007ffe0ff */
.L_x_43:
[----:B------:R-:W-:Y:S01]  /*33e0*/  LEA R12, R11, 0xc0800000, 0x17 ;  /* 0xc08000000b0c7811 */ /* 0x000fe200078eb8ff */
[----:B------:R-:W-:Y:S03]  /*33f0*/  BSSY.RECONVERGENT B3, `(.L_x_48) ;  /* 0x0000036000037945 */ /* 0x000fe60003800200 */
[----:B------:R-:W-:Y:S02]  /*3400*/  IADD3 R12, PT, PT, -R12, R3, RZ ;  /* 0x000000030c0c7210 */ /* 0x000fe40007ffe1ff */
[----:B------:R-:W-:Y:S02]  /*3410*/  IADD3 R3, PT, PT, R14, -0x7f, RZ ;  /* 0xffffff810e037810 */ /* 0x000fe40007ffe0ff */
[----:B------:R0:W1:Y:S01]  /*3420*/  MUFU.RCP R13, R12 ;  /* 0x0000000c000d7308 */ /* 0x0000620000001000 */
[----:B------:R-:W-:Y:S02]  /*3430*/  FADD.FTZ R15, -R12, -RZ ;  /* 0x800000ff0c0f7221 */ /* 0x000fe40000010100 */
[C---:B------:R-:W-:Y:S01]  /*3440*/  IMAD R2, R3.reuse, -0x800000, R2 ;  /* 0xff80000003027824 */ /* 0x040fe200078e0202 */
[----:B0-----:R-:W-:-:S04]  /*3450*/  IADD3 R12, PT, PT, R3, 0x7f, -R11 ;  /* 0x0000007f030c7810 */ /* 0x001fc80007ffe80b */
[----:B------:R-:W-:Y:S01]  /*3460*/  IADD3 R12, PT, PT, R12, R7, RZ ;  /* 0x000000070c0c7210 */ /* 0x000fe20007ffe0ff */
[----:B-1----:R-:W-:-:S04]  /*3470*/  FFMA R14, R13, R15, 1 ;  /* 0x3f8000000d0e7423 */ /* 0x002fc8000000000f */
[----:B------:R-:W-:-:S04]  /*3480*/  FFMA R16, R13, R14, R13 ;  /* 0x0000000e0d107223 */ /* 0x000fc8000000000d */
[----:B------:R-:W-:-:S04]  /*3490*/  FFMA R13, R2, R16, RZ ;  /* 0x00000010020d7223 */ /* 0x000fc800000000ff */
[----:B------:R-:W-:-:S04]  /*34a0*/  FFMA R14, R15, R13, R2 ;  /* 0x0000000d0f0e7223 */ /* 0x000fc80000000002 */
[----:B------:R-:W-:-:S04]  /*34b0*/  FFMA R13, R16, R14, R13 ;  /* 0x0000000e100d7223 */ /* 0x000fc8000000000d */
[----:B------:R-:W-:-:S04]  /*34c0*/  FFMA R14, R15, R13, R2 ;  /* 0x0000000d0f0e7223 */ /* 0x000fc80000000002 */
[----:B------:R-:W-:-:S05]  /*34d0*/  FFMA R2, R16, R14, R13 ;  /* 0x0000000e10027223 */ /* 0x000fca000000000d */
[----:B------:R-:W-:-:S04]  /*34e0*/  SHF.R.U32.HI R3, RZ, 0x17, R2 ;  /* 0x00000017ff037819 */ /* 0x000fc80000011602 */
[----:B------:R-:W-:-:S04]  /*34f0*/  LOP3.LUT R3, R3, 0xff, RZ, 0xc0, !PT ;  /* 0x000000ff03037812 */ /* 0x000fc800078ec0ff */
[----:B------:R-:W-:-:S05]  /*3500*/  IADD3 R11, PT, PT, R3, R12, RZ ;  /* 0x0000000c030b7210 */ /* 0x000fca0007ffe0ff */
[----:B------:R-:W-:-:S05]  /*3510*/  VIADD R3, R11, 0xffffffff ;  /* 0xffffffff0b037836 */ /* 0x000fca0000000000 */
[----:B------:R-:W-:-:S13]  /*3520*/  ISETP.GE.U32.AND P0, PT, R3, 0xfe, PT ;  /* 0x000000fe0300780c */ /* 0x000fda0003f06070 */
[----:B------:R-:W-:Y:S05]  /*3530*/  @!P0 BRA `(.L_x_49) ;  /* 0x0000000000808947 */ /* 0x000fea0003800000 */
[----:B------:R-:W-:-:S13]  /*3540*/  ISETP.GT.AND P0, PT, R11, 0xfe, PT ;  /* 0x000000fe0b00780c */ /* 0x000fda0003f04270 */
[----:B------:R-:W-:Y:S05]  /*3550*/  @P0 BRA `(.L_x_50) ;  /* 0x00000000006c0947 */ /* 0x000fea0003800000 */
[----:B------:R-:W-:-:S13]  /*3560*/  ISETP.GE.AND P0, PT, R11, 0x1, PT ;  /* 0x000000010b00780c */ /* 0x000fda0003f06270 */
[----:B------:R-:W-:Y:S05]  /*3570*/  @P0 BRA `(.L_x_51) ;  /* 0x0000000000740947 */ /* 0x000fea0003800000 */
[----:B------:R-:W-:Y:S02]  /*3580*/  ISETP.GE.AND P0, PT, R11, -0x18, PT ;  /* 0xffffffe80b00780c */ /* 0x000fe40003f06270 */
[----:B------:R-:W-:-:S11]  /*3590*/  LOP3.LUT R2, R2, 0x80000000, RZ, 0xc0, !PT ;  /* 0x8000000002027812 */ /* 0x000fd600078ec0ff */
[----:B------:R-:W-:Y:S05]  /*35a0*/  @!P0 BRA `(.L_x_51) ;  /* 0x0000000000688947 */ /* 0x000fea0003800000 */
[CCC-:B------:R-:W-:Y:S01]  /*35b0*/  FFMA.RZ R3, R16.reuse, R14.reuse, R13.reuse ;  /* 0x0000000e10037223 */ /* 0x1c0fe2000000c00d */
[CCC-:B------:R-:W-:Y:S01]  /*35c0*/  FFMA.RM R12, R16.reuse, R14.reuse, R13.reuse ;  /* 0x0000000e100c7223 */ /* 0x1c0fe2000000400d */
[C---:B------:R-:W-:Y:S02]  /*35d0*/  ISETP.NE.AND P2, PT, R11.reuse, RZ, PT ;  /* 0x000000ff0b00720c */ /* 0x040fe40003f45270 */
[----:B------:R-:W-:Y:S02]  /*35e0*/  ISETP.NE.AND P1, PT, R11, RZ, PT ;  /* 0x000000ff0b00720c */ /* 0x000fe40003f25270 */
[----:B------:R-:W-:Y:S01]  /*35f0*/  LOP3.LUT R7, R3, 0x7fffff, RZ, 0xc0, !PT ;  /* 0x007fffff03077812 */ /* 0x000fe200078ec0ff */
[----:B------:R-:W-:Y:S01]  /*3600*/  FFMA.RP R3, R16, R14, R13 ;  /* 0x0000000e10037223 */ /* 0x000fe2000000800d */
[----:B------:R-:W-:Y:S02]  /*3610*/  IADD3 R14, PT, PT, R11, 0x20, RZ ;  /* 0x000000200b0e7810 */ /* 0x000fe40007ffe0ff */
[----:B------:R-:W-:-:S02]  /*3620*/  LOP3.LUT R7, R7, 0x800000, RZ, 0xfc, !PT ;  /* 0x0080000007077812 */ /* 0x000fc400078efcff */
[----:B------:R-:W-:Y:S02]  /*3630*/  IADD3 R11, PT, PT, -R11, RZ, RZ ;  /* 0x000000ff0b0b7210 */ /* 0x000fe40007ffe1ff */
[----:B------:R-:W-:Y:S02]  /*3640*/  SHF.L.U32 R14, R7, R14, RZ ;  /* 0x0000000e070e7219 */ /* 0x000fe400000006ff */
[----:B------:R-:W-:Y:S02]  /*3650*/  FSETP.NEU.FTZ.AND P0, PT, R3, R12, PT ;  /* 0x0000000c0300720b */ /* 0x000fe40003f1d000 */
[----:B------:R-:W-:Y:S02]  /*3660*/  SEL R12, R11, RZ, P2 ;  /* 0x000000ff0b0c7207 */ /* 0x000fe40001000000 */
[----:B------:R-:W-:Y:S02]  /*3670*/  ISETP.NE.AND P1, PT, R14, RZ, P1 ;  /* 0x000000ff0e00720c */ /* 0x000fe40000f25270 */
[----:B------:R-:W-:-:S02]  /*3680*/  SHF.R.U32.HI R12, RZ, R12, R7 ;  /* 0x0000000cff0c7219 */ /* 0x000fc40000011607 */
[----:B------:R-:W-:Y:S02]  /*3690*/  PLOP3.LUT P0, PT, P0, P1, PT, 0xf8, 0x8f ;  /* 0x00000000008f781c */ /* 0x000fe40000703f70 */
[----:B------:R-:W-:Y:S02]  /*36a0*/  SHF.R.U32.HI R14, RZ, 0x1, R12 ;  /* 0x00000001ff0e7819 */ /* 0x000fe4000001160c */
[----:B------:R-:W-:-:S04]  /*36b0*/  SEL R3, RZ, 0x1, !P0 ;  /* 0x00000001ff037807 */ /* 0x000fc80004000000 */
[----:B------:R-:W-:-:S04]  /*36c0*/  LOP3.LUT R3, R3, 0x1, R14, 0xf8, !PT ;  /* 0x0000000103037812 */ /* 0x000fc800078ef80e */
[----:B------:R-:W-:-:S04]  /*36d0*/  LOP3.LUT R3, R3, R12, RZ, 0xc0, !PT ;  /* 0x0000000c03037212 */ /* 0x000fc800078ec0ff */
[----:B------:R-:W-:-:S04]  /*36e0*/  IADD3 R3, PT, PT, R14, R3, RZ ;  /* 0x000000030e037210 */ /* 0x000fc80007ffe0ff */
[----:B------:R-:W-:Y:S01]  /*36f0*/  LOP3.LUT R2, R3, R2, RZ, 0xfc, !PT ;  /* 0x0000000203027212 */ /* 0x000fe200078efcff */
[----:B------:R-:W-:Y:S06]  /*3700*/  BRA `(.L_x_51) ;  /* 0x0000000000107947 */ /* 0x000fec0003800000 */
.L_x_50:
[----:B------:R-:W-:-:S04]  /*3710*/  LOP3.LUT R2, R2, 0x80000000, RZ, 0xc0, !PT ;  /* 0x8000000002027812 */ /* 0x000fc800078ec0ff */
[----:B------:R-:W-:Y:S01]  /*3720*/  LOP3.LUT R2, R2, 0x7f800000, RZ, 0xfc, !PT ;  /* 0x7f80000002027812 */ /* 0x000fe200078efcff */
[----:B------:R-:W-:Y:S06]  /*3730*/  BRA `(.L_x_51) ;  /* 0x0000000000047947 */ /* 0x000fec0003800000 */
.L_x_49:
[----:B------:R-:W-:-:S07]  /*3740*/  LEA R2, R12, R2, 0x17 ;  /* 0x000000020c027211 */ /* 0x000fce00078eb8ff */
.L_x_51:
[----:B------:R-:W-:Y:S05]  /*3750*/  BSYNC.RECONVERGENT B3 ;  /* 0x0000000000037941 */ /* 0x000fea0003800200 */
.L_x_48:
[----:B------:R-:W-:Y:S05]  /*3760*/  BRA `(.L_x_52) ;  /* 0x0000000000207947 */ /* 0x000fea0003800000 */
.L_x_47:
[----:B------:R-:W-:-:S04]  /*3770*/  LOP3.LUT R2, R3, 0x80000000, R2, 0x48, !PT ;  /* 0x8000000003027812 */ /* 0x000fc800078e4802 */
[----:B------:R-:W-:Y:S01]  /*3780*/  LOP3.LUT R2, R2, 0x7f800000, RZ, 0xfc, !PT ;  /* 0x7f80000002027812 */ /* 0x000fe200078efcff */
[----:B------:R-:W-:Y:S06]  /*3790*/  BRA `(.L_x_52) ;  /* 0x0000000000147947 */ /* 0x000fec0003800000 */
.L_x_46:
[----:B------:R-:W-:Y:S01]  /*37a0*/  LOP3.LUT R2, R3, 0x80000000, R2, 0x48, !PT ;  /* 0x8000000003027812 */ /* 0x000fe200078e4802 */
[----:B------:R-:W-:Y:S06]  /*37b0*/  BRA `(.L_x_52) ;  /* 0x00000000000c7947 */ /* 0x000fec0003800000 */
.L_x_45:
[----:B------:R-:W0:Y:S01]  /*37c0*/  MUFU.RSQ R2, -QNAN ;  /* 0xffc0000000027908 */ /* 0x000e220000001400 */
[----:B------:R-:W-:Y:S05]  /*37d0*/  BRA `(.L_x_52) ;  /* 0x0000000000047947 */ /* 0x000fea0003800000 */
.L_x_44:
[----:B------:R-:W-:-:S07]  /*37e0*/  FADD.FTZ R2, R2, R3 ;  /* 0x0000000302027221 */ /* 0x000fce0000010000 */
.L_x_52:
[----:B------:R-:W-:Y:S05]  /*37f0*/  BSYNC.RECONVERGENT B2 ;  /* 0x0000000000027941 */ /* 0x000fea0003800200 */
.L_x_42:
[----:B------:R-:W-:-:S04]  /*3800*/  HFMA2 R11, -RZ, RZ, 0, 0 ;  /* 0x00000000ff0b7431 */ /* 0x000fc800000001ff */
[----:B0-----:R-:W-:Y:S05]  /*3810*/  RET.REL.NODEC R10 `(_Z7computeffffffffffffffffffffffffffffffffffffffffffffffffff) ;  /* 0xffffffc40af87950 */ /* 0x001fea0003c3ffff */
.L_x_53:
[----:B------:R-:W-:-:S00]  /*3820*/  BRA `(.L_x_53) ;  /* 0xfffffffc00fc7947 */ /* 0x000fc0000383ffff */
[----:B------:R-:W-:-:S00]  /*3830*/  NOP ;  /* 0x0000000000007918 */ /* 0x000fc00000000000 */
        /* <DEDUP_REMOVED lines=12> */
.L_x_55:


//--------------------- .nv.global.init           --------------------------
	.section	.nv.global.init,"aw",@progbits
	.align	4
.nv.global.init:
	.type		__cudart_i2opi_f,@object
	.size		__cudart_i2opi_f,($str - __cudart_i2opi_f)
__cudart_i2opi_f:
        /*0000*/ 	.byte	0x41, 0x90, 0x43, 0x3c, 0x99, 0x95, 0x62, 0xdb, 0xc0, 0xdd, 0x34, 0xf5, 0xd1, 0x57, 0x27, 0xfc
        /*0010*/ 	.byte	0x29, 0x15, 0x44, 0x4e, 0x6e, 0x83, 0xf9, 0xa2
	.type		$str,@object
	.size		$str,(.L_0 - $str)
$str:
        /*0018*/ 	.byte	0x25, 0x2e, 0x31, 0x37, 0x67, 0x0a, 0x00
.L_0:


//--------------------- .nv.shared.reserved.0     --------------------------
	.section	.nv.shared.reserved.0,"aw",@nobits
	.weak		__nv_reservedSMEM_offset_0_alias
	.size		__nv_reservedSMEM_offset_0_alias, 0, 64
	.other		__nv_reservedSMEM_offset_0_alias,@"STO_CUDA_RESERVED_SHARED STV_DEFAULT"
__nv_reservedSMEM_offset_0_alias:
	.zero		0
	.zero		64


//--------------------- .nv.constant0._Z7computeffffffffffffffffffffffffffffffffffffffffffffffffff --------------------------
	.section	.nv.constant0._Z7computeffffffffffffffffffffffffffffffffffffffffffffffffff,"a",@progbits
	.sectionflags	@""
	.align	4
.nv.constant0._Z7computeffffffffffffffffffffffffffffffffffffffffffffffffff:
	.zero		1096


//--------------------- SYMBOLS --------------------------

	.type		.nv.reservedSmem.offset0,@object
	.size		.nv.reservedSmem.offset0,0x4
	.type		vprintf,@function
